	.target	sm_103a

	.elftype	@"ET_EXEC"


//--------------------- .note.nv.tkinfo           --------------------------
	.section	.note.nv.tkinfo,"",@"SHT_NOTE"
	.sectionflags	@"SHF_NOTE_NV_TKINFO"
	.tkinfo
        /*0018*/ 	.word	0x00000002
        /*0030*/ 	.string	""
        /*0030*/ 	.string	"ptxas"
        /*0030*/ 	.string	"Cuda compilation tools, release 13.0, V13.0.88"
        /*0030*/ 	.string	"Build cuda_13.0.r13.0/compiler.36424714_0"
        /*0030*/ 	.string	"-arch sm_103a -m 64 "



//--------------------- .note.nv.cuinfo           --------------------------
	.section	.note.nv.cuinfo,"",@"SHT_NOTE"
	.sectionflags	@"SHF_NOTE_NV_CUINFO"
        /*0018*/ 	.short	0x0002
        /*001a*/ 	.short	0x0067
        /*001c*/ 	.short	0x0082
	.zero		2


//--------------------- .nv.info                  --------------------------
	.section	.nv.info,"",@"SHT_CUDA_INFO"
	.align	4


	//----- nvinfo : EIATTR_REGCOUNT
	.align		4
        /*0000*/ 	.byte	0x04, 0x2f
        /*0002*/ 	.short	(.L_12 - .L_11)
	.align		4
.L_11:
        /*0004*/ 	.word	index@(_ZN7cutlass13device_kernelIN5flash19enable_sm80_to_sm89INS1_16FlashAttnFwdSm80INS1_25CollectiveMainloopFwdSm80ILi8ELi2ELb0EN4cute5tupleIJNS5_1CILi128EEENS7_ILi64EEENS7_ILi192EEEEEELi192ENS_10bfloat16_tEfNS_4arch4Sm80ELb1ELb0ELb0ELb1ELb1ELb1ELb1ELb1EEENS1_21CollectiveEpilogueFwdINS6_IJS8_SA_S9_EEENS6_IJNS7_ILi1EEESI_SI_EEESC_SE_Li256ELb1ELb1ELb1ELb0EEENS1_36VarlenDynamicPersistentTileSchedulerILi128ELi64ELi256ELi256ELb1ELb1ELb0ELb1ELb1ELb1EEEEEEEEEvNT_6ParamsE)
        /*0008*/ 	.word	0x00000004


	//----- nvinfo : EIATTR_FRAME_SIZE
	.align		4
.L_12:
        /*000c*/ 	.byte	0x04, 0x11
        /*000e*/ 	.short	(.L_14 - .L_13)
	.align		4
.L_13:
        /*0010*/ 	.word	index@(_ZN7cutlass13device_kernelIN5flash19enable_sm80_to_sm89INS1_16FlashAttnFwdSm80INS1_25CollectiveMainloopFwdSm80ILi8ELi2ELb0EN4cute5tupleIJNS5_1CILi128EEENS7_ILi64EEENS7_ILi192EEEEEELi192ENS_10bfloat16_tEfNS_4arch4Sm80ELb1ELb0ELb0ELb1ELb1ELb1ELb1ELb1EEENS1_21CollectiveEpilogueFwdINS6_IJS8_SA_S9_EEENS6_IJNS7_ILi1EEESI_SI_EEESC_SE_Li256ELb1ELb1ELb1ELb0EEENS1_36VarlenDynamicPersistentTileSchedulerILi128ELi64ELi256ELi256ELb1ELb1ELb0ELb1ELb1ELb1EEEEEEEEEvNT_6ParamsE)
        /*0014*/ 	.word	0x00000000


	//----- nvinfo : EIATTR_REGCOUNT
	.align		4
.L_14:
        /*0018*/ 	.byte	0x04, 0x2f
        /*001a*/ 	.short	(.L_16 - .L_15)
	.align		4
.L_15:
        /*001c*/ 	.word	index@(_ZN7cutlass13device_kernelIN5flash19enable_sm80_to_sm89INS1_16FlashAttnFwdSm80INS1_25CollectiveMainloopFwdSm80ILi8ELi2ELb0EN4cute5tupleIJNS5_1CILi128EEENS7_ILi64EEENS7_ILi192EEEEEELi192ENS_10bfloat16_tEfNS_4arch4Sm80ELb1ELb0ELb0ELb1ELb1ELb0ELb1ELb1EEENS1_21CollectiveEpilogueFwdINS6_IJS8_SA_S9_EEENS6_IJNS7_ILi1EEESI_SI_EEESC_SE_Li256ELb1ELb1ELb1ELb0EEENS1_36VarlenDynamicPersistentTileSchedulerILi128ELi64ELi256ELi256ELb1ELb1ELb0ELb1ELb1ELb1EEEEEEEEEvNT_6ParamsE)
        /*0020*/ 	.word	0x00000004


	//----- nvinfo : EIATTR_FRAME_SIZE
	.align		4
.L_16:
        /*0024*/ 	.byte	0x04, 0x11
        /*0026*/ 	.short	(.L_18 - .L_17)
	.align		4
.L_17:
        /*0028*/ 	.word	index@(_ZN7cutlass13device_kernelIN5flash19enable_sm80_to_sm89INS1_16FlashAttnFwdSm80INS1_25CollectiveMainloopFwdSm80ILi8ELi2ELb0EN4cute5tupleIJNS5_1CILi128EEENS7_ILi64EEENS7_ILi192EEEEEELi192ENS_10bfloat16_tEfNS_4arch4Sm80ELb1ELb0ELb0ELb1ELb1ELb0ELb1ELb1EEENS1_21CollectiveEpilogueFwdINS6_IJS8_SA_S9_EEENS6_IJNS7_ILi1EEESI_SI_EEESC_SE_Li256ELb1ELb1ELb1ELb0EEENS1_36VarlenDynamicPersistentTileSchedulerILi128ELi64ELi256ELi256ELb1ELb1ELb0ELb1ELb1ELb1EEEEEEEEEvNT_6ParamsE)
        /*002c*/ 	.word	0x00000000


	//----- nvinfo : EIATTR_REGCOUNT
	.align		4
.L_18:
        /*0030*/ 	.byte	0x04, 0x2f
        /*0032*/ 	.short	(.L_20 - .L_19)
	.align		4
.L_19:
        /*0034*/ 	.word	index@(_ZN7cutlass13device_kernelIN5flash19enable_sm80_to_sm89INS1_16FlashAttnFwdSm80INS1_25CollectiveMainloopFwdSm80ILi8ELi2ELb0EN4cute5tupleIJNS5_1CILi128EEENS7_ILi64EEENS7_ILi192EEEEEELi192ENS_10bfloat16_tEfNS_4arch4Sm80ELb1ELb0ELb0ELb0ELb1ELb0ELb1ELb1EEENS1_21CollectiveEpilogueFwdINS6_IJS8_SA_S9_EEENS6_IJNS7_ILi1EEESI_SI_EEESC_SE_Li256ELb0ELb1ELb1ELb0EEENS1_30DynamicPersistentTileSchedulerILi256ELi256ELb1ELb1ELb0EEEEEEEEEvNT_6ParamsE)
        /*0038*/ 	.word	0x00000004


	//----- nvinfo : EIATTR_FRAME_SIZE
	.align		4
.L_20:
        /*003c*/ 	.byte	0x04, 0x11
        /*003e*/ 	.short	(.L_22 - .L_21)
	.align		4
.L_21:
        /*0040*/ 	.word	index@(_ZN7cutlass13device_kernelIN5flash19enable_sm80_to_sm89INS1_16FlashAttnFwdSm80INS1_25CollectiveMainloopFwdSm80ILi8ELi2ELb0EN4cute5tupleIJNS5_1CILi128EEENS7_ILi64EEENS7_ILi192EEEEEELi192ENS_10bfloat16_tEfNS_4arch4Sm80ELb1ELb0ELb0ELb0ELb1ELb0ELb1ELb1EEENS1_21CollectiveEpilogueFwdINS6_IJS8_SA_S9_EEENS6_IJNS7_ILi1EEESI_SI_EEESC_SE_Li256ELb0ELb1ELb1ELb0EEENS1_30DynamicPersistentTileSchedulerILi256ELi256ELb1ELb1ELb0EEEEEEEEEvNT_6ParamsE)
        /*0044*/ 	.word	0x00000000


	//----- nvinfo : EIATTR_REGCOUNT
	.align		4
.L_22:
        /*0048*/ 	.byte	0x04, 0x2f
        /*004a*/ 	.short	(.L_24 - .L_23)
	.align		4
.L_23:
        /*004c*/ 	.word	index@(_ZN7cutlass13device_kernelIN5flash19enable_sm80_to_sm89INS1_16FlashAttnFwdSm80INS1_25CollectiveMainloopFwdSm80ILi8ELi2ELb0EN4cute5tupleIJNS5_1CILi128EEENS7_ILi64EEENS7_ILi192EEEEEELi192ENS_10bfloat16_tEfNS_4arch4Sm80ELb0ELb1ELb0ELb1ELb1ELb1ELb1ELb1EEENS1_21CollectiveEpilogueFwdINS6_IJS8_SA_S9_EEENS6_IJNS7_ILi1EEESI_SI_EEESC_SE_Li256ELb1ELb1ELb1ELb0EEENS1_36VarlenDynamicPersistentTileSchedulerILi128ELi64ELi256ELi256ELb1ELb1ELb0ELb1ELb0ELb1EEEEEEEEEvNT_6ParamsE)
        /*0050*/ 	.word	0x00000004


	//----- nvinfo : EIATTR_FRAME_SIZE
	.align		4
.L_24:
        /*0054*/ 	.byte	0x04, 0x11
        /*0056*/ 	.short	(.L_26 - .L_25)
	.align		4
.L_25:
        /*0058*/ 	.word	index@(_ZN7cutlass13device_kernelIN5flash19enable_sm80_to_sm89INS1_16FlashAttnFwdSm80INS1_25CollectiveMainloopFwdSm80ILi8ELi2ELb0EN4cute5tupleIJNS5_1CILi128EEENS7_ILi64EEENS7_ILi192EEEEEELi192ENS_10bfloat16_tEfNS_4arch4Sm80ELb0ELb1ELb0ELb1ELb1ELb1ELb1ELb1EEENS1_21CollectiveEpilogueFwdINS6_IJS8_SA_S9_EEENS6_IJNS7_ILi1EEESI_SI_EEESC_SE_Li256ELb1ELb1ELb1ELb0EEENS1_36VarlenDynamicPersistentTileSchedulerILi128ELi64ELi256ELi256ELb1ELb1ELb0ELb1ELb0ELb1EEEEEEEEEvNT_6ParamsE)
        /*005c*/ 	.word	0x00000000


	//----- nvinfo : EIATTR_REGCOUNT
	.align		4
.L_26:
        /*0060*/ 	.byte	0x04, 0x2f
        /*0062*/ 	.short	(.L_28 - .L_27)
	.align		4
.L_27:
        /*0064*/ 	.word	index@(_ZN7cutlass13device_kernelIN5flash19enable_sm80_to_sm89INS1_16FlashAttnFwdSm80INS1_25CollectiveMainloopFwdSm80ILi8ELi2ELb0EN4cute5tupleIJNS5_1CILi128EEENS7_ILi64EEENS7_ILi192EEEEEELi192ENS_10bfloat16_tEfNS_4arch4Sm80ELb0ELb1ELb0ELb1ELb1ELb0ELb1ELb1EEENS1_21CollectiveEpilogueFwdINS6_IJS8_SA_S9_EEENS6_IJNS7_ILi1EEESI_SI_EEESC_SE_Li256ELb1ELb1ELb1ELb0EEENS1_36VarlenDynamicPersistentTileSchedulerILi128ELi64ELi256ELi256ELb1ELb1ELb0ELb1ELb0ELb1EEEEEEEEEvNT_6ParamsE)
        /*0068*/ 	.word	0x00000004


	//----- nvinfo : EIATTR_FRAME_SIZE
	.align		4
.L_28:
        /*006c*/ 	.byte	0x04, 0x11
        /*006e*/ 	.short	(.L_30 - .L_29)
	.align		4
.L_29:
        /*0070*/ 	.word	index@(_ZN7cutlass13device_kernelIN5flash19enable_sm80_to_sm89INS1_16FlashAttnFwdSm80INS1_25CollectiveMainloopFwdSm80ILi8ELi2ELb0EN4cute5tupleIJNS5_1CILi128EEENS7_ILi64EEENS7_ILi192EEEEEELi192ENS_10bfloat16_tEfNS_4arch4Sm80ELb0ELb1ELb0ELb1ELb1ELb0ELb1ELb1EEENS1_21CollectiveEpilogueFwdINS6_IJS8_SA_S9_EEENS6_IJNS7_ILi1EEESI_SI_EEESC_SE_Li256ELb1ELb1ELb1ELb0EEENS1_36VarlenDynamicPersistentTileSchedulerILi128ELi64ELi256ELi256ELb1ELb1ELb0ELb1ELb0ELb1EEEEEEEEEvNT_6ParamsE)
        /*0074*/ 	.word	0x00000000


	//----- nvinfo : EIATTR_REGCOUNT
	.align		4
.L_30:
        /*0078*/ 	.byte	0x04, 0x2f
        /*007a*/ 	.short	(.L_32 - .L_31)
	.align		4
.L_31:
        /*007c*/ 	.word	index@(_ZN7cutlass13device_kernelIN5flash19enable_sm80_to_sm89INS1_16FlashAttnFwdSm80INS1_25CollectiveMainloopFwdSm80ILi8ELi2ELb0EN4cute5tupleIJNS5_1CILi128EEENS7_ILi64EEENS7_ILi192EEEEEELi192ENS_10bfloat16_tEfNS_4arch4Sm80ELb0ELb1ELb0ELb0ELb1ELb0ELb1ELb1EEENS1_21CollectiveEpilogueFwdINS6_IJS8_SA_S9_EEENS6_IJNS7_ILi1EEESI_SI_EEESC_SE_Li256ELb0ELb1ELb1ELb0EEENS1_19SingleTileSchedulerILb0ELb1ELb1ELi128EEEEEEEEEvNT_6ParamsE)
        /*0080*/ 	.word	0x00000004


	//----- nvinfo : EIATTR_FRAME_SIZE
	.align		4
.L_32:
        /*0084*/ 	.byte	0x04, 0x11
        /*0086*/ 	.short	(.L_34 - .L_33)
	.align		4
.L_33:
        /*0088*/ 	.word	index@(_ZN7cutlass13device_kernelIN5flash19enable_sm80_to_sm89INS1_16FlashAttnFwdSm80INS1_25CollectiveMainloopFwdSm80ILi8ELi2ELb0EN4cute5tupleIJNS5_1CILi128EEENS7_ILi64EEENS7_ILi192EEEEEELi192ENS_10bfloat16_tEfNS_4arch4Sm80ELb0ELb1ELb0ELb0ELb1ELb0ELb1ELb1EEENS1_21CollectiveEpilogueFwdINS6_IJS8_SA_S9_EEENS6_IJNS7_ILi1EEESI_SI_EEESC_SE_Li256ELb0ELb1ELb1ELb0EEENS1_19SingleTileSchedulerILb0ELb1ELb1ELi128EEEEEEEEEvNT_6ParamsE)
        /*008c*/ 	.word	0x00000000


	//----- nvinfo : EIATTR_REGCOUNT
	.align		4
.L_34:
        /*0090*/ 	.byte	0x04, 0x2f
        /*0092*/ 	.short	(.L_36 - .L_35)
	.align		4
.L_35:
        /*0094*/ 	.word	index@(_ZN7cutlass13device_kernelIN5flash19enable_sm80_to_sm89INS1_16FlashAttnFwdSm80INS1_25CollectiveMainloopFwdSm80ILi8ELi2ELb0EN4cute5tupleIJNS5_1CILi128EEENS7_ILi64EEENS7_ILi192EEEEEELi192ENS_10bfloat16_tEfNS_4arch4Sm80ELb0ELb0ELb0ELb1ELb1ELb1ELb1ELb1EEENS1_21CollectiveEpilogueFwdINS6_IJS8_SA_S9_EEENS6_IJNS7_ILi1EEESI_SI_EEESC_SE_Li256ELb1ELb1ELb1ELb0EEENS1_36VarlenDynamicPersistentTileSchedulerILi128ELi64ELi256ELi256ELb1ELb1ELb0ELb0ELb1ELb1EEEEEEEEEvNT_6ParamsE)
        /*0098*/ 	.word	0x00000004


	//----- nvinfo : EIATTR_FRAME_SIZE
	.align		4
.L_36:
        /*009c*/ 	.byte	0x04, 0x11
        /*009e*/ 	.short	(.L_38 - .L_37)
	.align		4
.L_37:
        /*00a0*/ 	.word	index@(_ZN7cutlass13device_kernelIN5flash19enable_sm80_to_sm89INS1_16FlashAttnFwdSm80INS1_25CollectiveMainloopFwdSm80ILi8ELi2ELb0EN4cute5tupleIJNS5_1CILi128EEENS7_ILi64EEENS7_ILi192EEEEEELi192ENS_10bfloat16_tEfNS_4arch4Sm80ELb0ELb0ELb0ELb1ELb1ELb1ELb1ELb1EEENS1_21CollectiveEpilogueFwdINS6_IJS8_SA_S9_EEENS6_IJNS7_ILi1EEESI_SI_EEESC_SE_Li256ELb1ELb1ELb1ELb0EEENS1_36VarlenDynamicPersistentTileSchedulerILi128ELi64ELi256ELi256ELb1ELb1ELb0ELb0ELb1ELb1EEEEEEEEEvNT_6ParamsE)
        /*00a4*/ 	.word	0x00000000


	//----- nvinfo : EIATTR_REGCOUNT
	.align		4
.L_38:
        /*00a8*/ 	.byte	0x04, 0x2f
        /*00aa*/ 	.short	(.L_40 - .L_39)
	.align		4
.L_39:
        /*00ac*/ 	.word	index@(_ZN7cutlass13device_kernelIN5flash19enable_sm80_to_sm89INS1_16FlashAttnFwdSm80INS1_25CollectiveMainloopFwdSm80ILi8ELi2ELb0EN4cute5tupleIJNS5_1CILi128EEENS7_ILi64EEENS7_ILi192EEEEEELi192ENS_10bfloat16_tEfNS_4arch4Sm80ELb0ELb0ELb0ELb1ELb1ELb0ELb1ELb1EEENS1_21CollectiveEpilogueFwdINS6_IJS8_SA_S9_EEENS6_IJNS7_ILi1EEESI_SI_EEESC_SE_Li256ELb1ELb1ELb1ELb0EEENS1_36VarlenDynamicPersistentTileSchedulerILi128ELi64ELi256ELi256ELb1ELb1ELb0ELb0ELb1ELb1EEEEEEEEEvNT_6ParamsE)
        /*00b0*/ 	.word	0x00000004


	//----- nvinfo : EIATTR_FRAME_SIZE
	.align		4
.L_40:
        /*00b4*/ 	.byte	0x04, 0x11
        /*00b6*/ 	.short	(.L_42 - .L_41)
	.align		4
.L_41:
        /*00b8*/ 	.word	index@(_ZN7cutlass13device_kernelIN5flash19enable_sm80_to_sm89INS1_16FlashAttnFwdSm80INS1_25CollectiveMainloopFwdSm80ILi8ELi2ELb0EN4cute5tupleIJNS5_1CILi128EEENS7_ILi64EEENS7_ILi192EEEEEELi192ENS_10bfloat16_tEfNS_4arch4Sm80ELb0ELb0ELb0ELb1ELb1ELb0ELb1ELb1EEENS1_21CollectiveEpilogueFwdINS6_IJS8_SA_S9_EEENS6_IJNS7_ILi1EEESI_SI_EEESC_SE_Li256ELb1ELb1ELb1ELb0EEENS1_36VarlenDynamicPersistentTileSchedulerILi128ELi64ELi256ELi256ELb1ELb1ELb0ELb0ELb1ELb1EEEEEEEEEvNT_6ParamsE)
        /*00bc*/ 	.word	0x00000000


	//----- nvinfo : EIATTR_REGCOUNT
	.align		4
.L_42:
        /*00c0*/ 	.byte	0x04, 0x2f
        /*00c2*/ 	.short	(.L_44 - .L_43)
	.align		4
.L_43:
        /*00c4*/ 	.word	index@(_ZN7cutlass13device_kernelIN5flash19enable_sm80_to_sm89INS1_16FlashAttnFwdSm80INS1_25CollectiveMainloopFwdSm80ILi8ELi2ELb0EN4cute5tupleIJNS5_1CILi128EEENS7_ILi64EEENS7_ILi192EEEEEELi192ENS_10bfloat16_tEfNS_4arch4Sm80ELb0ELb0ELb0ELb0ELb1ELb0ELb1ELb1EEENS1_21CollectiveEpilogueFwdINS6_IJS8_SA_S9_EEENS6_IJNS7_ILi1EEESI_SI_EEESC_SE_Li256ELb0ELb1ELb1ELb0EEENS1_19SingleTileSchedulerILb0ELb1ELb1ELi128EEEEEEEEEvNT_6ParamsE)
        /*00c8*/ 	.word	0x00000004


	//----- nvinfo : EIATTR_FRAME_SIZE
	.align		4
.L_44:
        /*00cc*/ 	.byte	0x04, 0x11
        /*00ce*/ 	.short	(.L_46 - .L_45)
	.align		4
.L_45:
        /*00d0*/ 	.word	index@(_ZN7cutlass13device_kernelIN5flash19enable_sm80_to_sm89INS1_16FlashAttnFwdSm80INS1_25CollectiveMainloopFwdSm80ILi8ELi2ELb0EN4cute5tupleIJNS5_1CILi128EEENS7_ILi64EEENS7_ILi192EEEEEELi192ENS_10bfloat16_tEfNS_4arch4Sm80ELb0ELb0ELb0ELb0ELb1ELb0ELb1ELb1EEENS1_21CollectiveEpilogueFwdINS6_IJS8_SA_S9_EEENS6_IJNS7_ILi1EEESI_SI_EEESC_SE_Li256ELb0ELb1ELb1ELb0EEENS1_19SingleTileSchedulerILb0ELb1ELb1ELi128EEEEEEEEEvNT_6ParamsE)
        /*00d4*/ 	.word	0x00000000


	//----- nvinfo : EIATTR_REGCOUNT
	.align		4
.L_46:
        /*00d8*/ 	.byte	0x04, 0x2f
        /*00da*/ 	.short	(.L_48 - .L_47)
	.align		4
.L_47:
        /*00dc*/ 	.word	index@(_ZN7cutlass13device_kernelIN5flash19enable_sm80_to_sm89INS1_16FlashAttnFwdSm80INS1_25CollectiveMainloopFwdSm80ILi8ELi1ELb0EN4cute5tupleIJNS5_1CILi128EEENS7_ILi64EEENS7_ILi192EEEEEELi192ENS_10bfloat16_tEfNS_4arch4Sm80ELb1ELb0ELb0ELb1ELb1ELb1ELb1ELb1EEENS1_21CollectiveEpilogueFwdINS6_IJS8_SA_S9_EEENS6_IJNS7_ILi1EEESI_SI_EEESC_SE_Li256ELb1ELb1ELb1ELb0EEENS1_36VarlenDynamicPersistentTileSchedulerILi128ELi64ELi256ELi256ELb1ELb1ELb0ELb1ELb1ELb1EEEEEEEEEvNT_6ParamsE)
        /*00e0*/ 	.word	0x00000004


	//----- nvinfo : EIATTR_FRAME_SIZE
	.align		4
.L_48:
        /*00e4*/ 	.byte	0x04, 0x11
        /*00e6*/ 	.short	(.L_50 - .L_49)
	.align		4
.L_49:
        /*00e8*/ 	.word	index@(_ZN7cutlass13device_kernelIN5flash19enable_sm80_to_sm89INS1_16FlashAttnFwdSm80INS1_25CollectiveMainloopFwdSm80ILi8ELi1ELb0EN4cute5tupleIJNS5_1CILi128EEENS7_ILi64EEENS7_ILi192EEEEEELi192ENS_10bfloat16_tEfNS_4arch4Sm80ELb1ELb0ELb0ELb1ELb1ELb1ELb1ELb1EEENS1_21CollectiveEpilogueFwdINS6_IJS8_SA_S9_EEENS6_IJNS7_ILi1EEESI_SI_EEESC_SE_Li256ELb1ELb1ELb1ELb0EEENS1_36VarlenDynamicPersistentTileSchedulerILi128ELi64ELi256ELi256ELb1ELb1ELb0ELb1ELb1ELb1EEEEEEEEEvNT_6ParamsE)
        /*00ec*/ 	.word	0x00000000


	//----- nvinfo : EIATTR_REGCOUNT
	.align		4
.L_50:
        /*00f0*/ 	.byte	0x04, 0x2f
        /*00f2*/ 	.short	(.L_52 - .L_51)
	.align		4
.L_51:
        /*00f4*/ 	.word	index@(_ZN7cutlass13device_kernelIN5flash19enable_sm80_to_sm89INS1_16FlashAttnFwdSm80INS1_25CollectiveMainloopFwdSm80ILi8ELi1ELb0EN4cute5tupleIJNS5_1CILi128EEENS7_ILi64EEENS7_ILi192EEEEEELi192ENS_10bfloat16_tEfNS_4arch4Sm80ELb1ELb0ELb0ELb1ELb1ELb0ELb1ELb1EEENS1_21CollectiveEpilogueFwdINS6_IJS8_SA_S9_EEENS6_IJNS7_ILi1EEESI_SI_EEESC_SE_Li256ELb1ELb1ELb1ELb0EEENS1_36VarlenDynamicPersistentTileSchedulerILi128ELi64ELi256ELi256ELb1ELb1ELb0ELb1ELb1ELb1EEEEEEEEEvNT_6ParamsE)
        /*00f8*/ 	.word	0x00000004


	//----- nvinfo : EIATTR_FRAME_SIZE
	.align		4
.L_52:
        /*00fc*/ 	.byte	0x04, 0x11
        /*00fe*/ 	.short	(.L_54 - .L_53)
	.align		4
.L_53:
        /*0100*/ 	.word	index@(_ZN7cutlass13device_kernelIN5flash19enable_sm80_to_sm89INS1_16FlashAttnFwdSm80INS1_25CollectiveMainloopFwdSm80ILi8ELi1ELb0EN4cute5tupleIJNS5_1CILi128EEENS7_ILi64EEENS7_ILi192EEEEEELi192ENS_10bfloat16_tEfNS_4arch4Sm80ELb1ELb0ELb0ELb1ELb1ELb0ELb1ELb1EEENS1_21CollectiveEpilogueFwdINS6_IJS8_SA_S9_EEENS6_IJNS7_ILi1EEESI_SI_EEESC_SE_Li256ELb1ELb1ELb1ELb0EEENS1_36VarlenDynamicPersistentTileSchedulerILi128ELi64ELi256ELi256ELb1ELb1ELb0ELb1ELb1ELb1EEEEEEEEEvNT_6ParamsE)
        /*0104*/ 	.word	0x00000000


	//----- nvinfo : EIATTR_REGCOUNT
	.align		4
.L_54:
        /*0108*/ 	.byte	0x04, 0x2f
        /*010a*/ 	.short	(.L_56 - .L_55)
	.align		4
.L_55:
        /*010c*/ 	.word	index@(_ZN7cutlass13device_kernelIN5flash19enable_sm80_to_sm89INS1_16FlashAttnFwdSm80INS1_25CollectiveMainloopFwdSm80ILi8ELi1ELb0EN4cute5tupleIJNS5_1CILi128EEENS7_ILi64EEENS7_ILi192EEEEEELi192ENS_10bfloat16_tEfNS_4arch4Sm80ELb1ELb0ELb0ELb0ELb1ELb0ELb1ELb1EEENS1_21CollectiveEpilogueFwdINS6_IJS8_SA_S9_EEENS6_IJNS7_ILi1EEESI_SI_EEESC_SE_Li256ELb0ELb1ELb1ELb0EEENS1_30DynamicPersistentTileSchedulerILi256ELi256ELb1ELb1ELb0EEEEEEEEEvNT_6ParamsE)
        /*0110*/ 	.word	0x00000004


	//----- nvinfo : EIATTR_FRAME_SIZE
	.align		4
.L_56:
        /*0114*/ 	.byte	0x04, 0x11
        /*0116*/ 	.short	(.L_58 - .L_57)
	.align		4
.L_57:
        /*0118*/ 	.word	index@(_ZN7cutlass13device_kernelIN5flash19enable_sm80_to_sm89INS1_16FlashAttnFwdSm80INS1_25CollectiveMainloopFwdSm80ILi8ELi1ELb0EN4cute5tupleIJNS5_1CILi128EEENS7_ILi64EEENS7_ILi192EEEEEELi192ENS_10bfloat16_tEfNS_4arch4Sm80ELb1ELb0ELb0ELb0ELb1ELb0ELb1ELb1EEENS1_21CollectiveEpilogueFwdINS6_IJS8_SA_S9_EEENS6_IJNS7_ILi1EEESI_SI_EEESC_SE_Li256ELb0ELb1ELb1ELb0EEENS1_30DynamicPersistentTileSchedulerILi256ELi256ELb1ELb1ELb0EEEEEEEEEvNT_6ParamsE)
        /*011c*/ 	.word	0x00000000


	//----- nvinfo : EIATTR_REGCOUNT
	.align		4
.L_58:
        /*0120*/ 	.byte	0x04, 0x2f
        /*0122*/ 	.short	(.L_60 - .L_59)
	.align		4
.L_59:
        /*0124*/ 	.word	index@(_ZN7cutlass13device_kernelIN5flash19enable_sm80_to_sm89INS1_16FlashAttnFwdSm80INS1_25CollectiveMainloopFwdSm80ILi8ELi1ELb0EN4cute5tupleIJNS5_1CILi128EEENS7_ILi64EEENS7_ILi192EEEEEELi192ENS_10bfloat16_tEfNS_4arch4Sm80ELb0ELb1ELb0ELb1ELb1ELb1ELb1ELb1EEENS1_21CollectiveEpilogueFwdINS6_IJS8_SA_S9_EEENS6_IJNS7_ILi1EEESI_SI_EEESC_SE_Li256ELb1ELb1ELb1ELb0EEENS1_36VarlenDynamicPersistentTileSchedulerILi128ELi64ELi256ELi256ELb1ELb1ELb0ELb1ELb0ELb1EEEEEEEEEvNT_6ParamsE)
        /*0128*/ 	.word	0x00000004


	//----- nvinfo : EIATTR_FRAME_SIZE
	.align		4
.L_60:
        /*012c*/ 	.byte	0x04, 0x11
        /*012e*/ 	.short	(.L_62 - .L_61)
	.align		4
.L_61:
        /*0130*/ 	.word	index@(_ZN7cutlass13device_kernelIN5flash19enable_sm80_to_sm89INS1_16FlashAttnFwdSm80INS1_25CollectiveMainloopFwdSm80ILi8ELi1ELb0EN4cute5tupleIJNS5_1CILi128EEENS7_ILi64EEENS7_ILi192EEEEEELi192ENS_10bfloat16_tEfNS_4arch4Sm80ELb0ELb1ELb0ELb1ELb1ELb1ELb1ELb1EEENS1_21CollectiveEpilogueFwdINS6_IJS8_SA_S9_EEENS6_IJNS7_ILi1EEESI_SI_EEESC_SE_Li256ELb1ELb1ELb1ELb0EEENS1_36VarlenDynamicPersistentTileSchedulerILi128ELi64ELi256ELi256ELb1ELb1ELb0ELb1ELb0ELb1EEEEEEEEEvNT_6ParamsE)
        /*0134*/ 	.word	0x00000000


	//----- nvinfo : EIATTR_REGCOUNT
	.align		4
.L_62:
        /*0138*/ 	.byte	0x04, 0x2f
        /*013a*/ 	.short	(.L_64 - .L_63)
	.align		4
.L_63:
        /*013c*/ 	.word	index@(_ZN7cutlass13device_kernelIN5flash19enable_sm80_to_sm89INS1_16FlashAttnFwdSm80INS1_25CollectiveMainloopFwdSm80ILi8ELi1ELb0EN4cute5tupleIJNS5_1CILi128EEENS7_ILi64EEENS7_ILi192EEEEEELi192ENS_10bfloat16_tEfNS_4arch4Sm80ELb0ELb1ELb0ELb1ELb1ELb0ELb1ELb1EEENS1_21CollectiveEpilogueFwdINS6_IJS8_SA_S9_EEENS6_IJNS7_ILi1EEESI_SI_EEESC_SE_Li256ELb1ELb1ELb1ELb0EEENS1_36VarlenDynamicPersistentTileSchedulerILi128ELi64ELi256ELi256ELb1ELb1ELb0ELb1ELb0ELb1EEEEEEEEEvNT_6ParamsE)
        /*0140*/ 	.word	0x00000004


	//----- nvinfo : EIATTR_FRAME_SIZE
	.align		4
.L_64:
        /*0144*/ 	.byte	0x04, 0x11
        /*0146*/ 	.short	(.L_66 - .L_65)
	.align		4
.L_65:
        /*0148*/ 	.word	index@(_ZN7cutlass13device_kernelIN5flash19enable_sm80_to_sm89INS1_16FlashAttnFwdSm80INS1_25CollectiveMainloopFwdSm80ILi8ELi1ELb0EN4cute5tupleIJNS5_1CILi128EEENS7_ILi64EEENS7_ILi192EEEEEELi192ENS_10bfloat16_tEfNS_4arch4Sm80ELb0ELb1ELb0ELb1ELb1ELb0ELb1ELb1EEENS1_21CollectiveEpilogueFwdINS6_IJS8_SA_S9_EEENS6_IJNS7_ILi1EEESI_SI_EEESC_SE_Li256ELb1ELb1ELb1ELb0EEENS1_36VarlenDynamicPersistentTileSchedulerILi128ELi64ELi256ELi256ELb1ELb1ELb0ELb1ELb0ELb1EEEEEEEEEvNT_6ParamsE)
        /*014c*/ 	.word	0x00000000


	//----- nvinfo : EIATTR_REGCOUNT
	.align		4
.L_66:
        /*0150*/ 	.byte	0x04, 0x2f
        /*0152*/ 	.short	(.L_68 - .L_67)
	.align		4
.L_67:
        /*0154*/ 	.word	index@(_ZN7cutlass13device_kernelIN5flash19enable_sm80_to_sm89INS1_16FlashAttnFwdSm80INS1_25CollectiveMainloopFwdSm80ILi8ELi1ELb0EN4cute5tupleIJNS5_1CILi128EEENS7_ILi64EEENS7_ILi192EEEEEELi192ENS_10bfloat16_tEfNS_4arch4Sm80ELb0ELb1ELb0ELb0ELb1ELb0ELb1ELb1EEENS1_21CollectiveEpilogueFwdINS6_IJS8_SA_S9_EEENS6_IJNS7_ILi1EEESI_SI_EEESC_SE_Li256ELb0ELb1ELb1ELb0EEENS1_19SingleTileSchedulerILb0ELb1ELb1ELi128EEEEEEEEEvNT_6ParamsE)
        /*0158*/ 	.word	0x00000004


	//----- nvinfo : EIATTR_FRAME_SIZE
	.align		4
.L_68:
        /*015c*/ 	.byte	0x04, 0x11
        /*015e*/ 	.short	(.L_70 - .L_69)
	.align		4
.L_69:
        /*0160*/ 	.word	index@(_ZN7cutlass13device_kernelIN5flash19enable_sm80_to_sm89INS1_16FlashAttnFwdSm80INS1_25CollectiveMainloopFwdSm80ILi8ELi1ELb0EN4cute5tupleIJNS5_1CILi128EEENS7_ILi64EEENS7_ILi192EEEEEELi192ENS_10bfloat16_tEfNS_4arch4Sm80ELb0ELb1ELb0ELb0ELb1ELb0ELb1ELb1EEENS1_21CollectiveEpilogueFwdINS6_IJS8_SA_S9_EEENS6_IJNS7_ILi1EEESI_SI_EEESC_SE_Li256ELb0ELb1ELb1ELb0EEENS1_19SingleTileSchedulerILb0ELb1ELb1ELi128EEEEEEEEEvNT_6ParamsE)
        /*0164*/ 	.word	0x00000000


	//----- nvinfo : EIATTR_REGCOUNT
	.align		4
.L_70:
        /*0168*/ 	.byte	0x04, 0x2f
        /*016a*/ 	.short	(.L_72 - .L_71)
	.align		4
.L_71:
        /*016c*/ 	.word	index@(_ZN7cutlass13device_kernelIN5flash19enable_sm80_to_sm89INS1_16FlashAttnFwdSm80INS1_25CollectiveMainloopFwdSm80ILi8ELi1ELb0EN4cute5tupleIJNS5_1CILi128EEENS7_ILi64EEENS7_ILi192EEEEEELi192ENS_10bfloat16_tEfNS_4arch4Sm80ELb0ELb0ELb0ELb1ELb1ELb1ELb1ELb1EEENS1_21CollectiveEpilogueFwdINS6_IJS8_SA_S9_EEENS6_IJNS7_ILi1EEESI_SI_EEESC_SE_Li256ELb1ELb1ELb1ELb0EEENS1_36VarlenDynamicPersistentTileSchedulerILi128ELi64ELi256ELi256ELb1ELb1ELb0ELb0ELb1ELb1EEEEEEEEEvNT_6ParamsE)
        /*0170*/ 	.word	0x00000004


	//----- nvinfo : EIATTR_FRAME_SIZE
	.align		4
.L_72:
        /*0174*/ 	.byte	0x04, 0x11
        /*0176*/ 	.short	(.L_74 - .L_73)
	.align		4
.L_73:
        /*0178*/ 	.word	index@(_ZN7cutlass13device_kernelIN5flash19enable_sm80_to_sm89INS1_16FlashAttnFwdSm80INS1_25CollectiveMainloopFwdSm80ILi8ELi1ELb0EN4cute5tupleIJNS5_1CILi128EEENS7_ILi64EEENS7_ILi192EEEEEELi192ENS_10bfloat16_tEfNS_4arch4Sm80ELb0ELb0ELb0ELb1ELb1ELb1ELb1ELb1EEENS1_21CollectiveEpilogueFwdINS6_IJS8_SA_S9_EEENS6_IJNS7_ILi1EEESI_SI_EEESC_SE_Li256ELb1ELb1ELb1ELb0EEENS1_36VarlenDynamicPersistentTileSchedulerILi128ELi64ELi256ELi256ELb1ELb1ELb0ELb0ELb1ELb1EEEEEEEEEvNT_6ParamsE)
        /*017c*/ 	.word	0x00000000


	//----- nvinfo : EIATTR_REGCOUNT
	.align		4
.L_74:
        /*0180*/ 	.byte	0x04, 0x2f
        /*0182*/ 	.short	(.L_76 - .L_75)
	.align		4
.L_75:
        /*0184*/ 	.word	index@(_ZN7cutlass13device_kernelIN5flash19enable_sm80_to_sm89INS1_16FlashAttnFwdSm80INS1_25CollectiveMainloopFwdSm80ILi8ELi1ELb0EN4cute5tupleIJNS5_1CILi128EEENS7_ILi64EEENS7_ILi192EEEEEELi192ENS_10bfloat16_tEfNS_4arch4Sm80ELb0ELb0ELb0ELb1ELb1ELb0ELb1ELb1EEENS1_21CollectiveEpilogueFwdINS6_IJS8_SA_S9_EEENS6_IJNS7_ILi1EEESI_SI_EEESC_SE_Li256ELb1ELb1ELb1ELb0EEENS1_36VarlenDynamicPersistentTileSchedulerILi128ELi64ELi256ELi256ELb1ELb1ELb0ELb0ELb1ELb1EEEEEEEEEvNT_6ParamsE)
        /*0188*/ 	.word	0x00000004


	//----- nvinfo : EIATTR_FRAME_SIZE
	.align		4
.L_76:
        /*018c*/ 	.byte	0x04, 0x11
        /*018e*/ 	.short	(.L_78 - .L_77)
	.align		4
.L_77:
        /*0190*/ 	.word	index@(_ZN7cutlass13device_kernelIN5flash19enable_sm80_to_sm89INS1_16FlashAttnFwdSm80INS1_25CollectiveMainloopFwdSm80ILi8ELi1ELb0EN4cute5tupleIJNS5_1CILi128EEENS7_ILi64EEENS7_ILi192EEEEEELi192ENS_10bfloat16_tEfNS_4arch4Sm80ELb0ELb0ELb0ELb1ELb1ELb0ELb1ELb1EEENS1_21CollectiveEpilogueFwdINS6_IJS8_SA_S9_EEENS6_IJNS7_ILi1EEESI_SI_EEESC_SE_Li256ELb1ELb1ELb1ELb0EEENS1_36VarlenDynamicPersistentTileSchedulerILi128ELi64ELi256ELi256ELb1ELb1ELb0ELb0ELb1ELb1EEEEEEEEEvNT_6ParamsE)
        /*0194*/ 	.word	0x00000000


	//----- nvinfo : EIATTR_REGCOUNT
	.align		4
.L_78:
        /*0198*/ 	.byte	0x04, 0x2f
        /*019a*/ 	.short	(.L_80 - .L_79)
	.align		4
.L_79:
        /*019c*/ 	.word	index@(_ZN7cutlass13device_kernelIN5flash19enable_sm80_to_sm89INS1_16FlashAttnFwdSm80INS1_25CollectiveMainloopFwdSm80ILi8ELi1ELb0EN4cute5tupleIJNS5_1CILi128EEENS7_ILi64EEENS7_ILi192EEEEEELi192ENS_10bfloat16_tEfNS_4arch4Sm80ELb0ELb0ELb0ELb0ELb1ELb0ELb1ELb1EEENS1_21CollectiveEpilogueFwdINS6_IJS8_SA_S9_EEENS6_IJNS7_ILi1EEESI_SI_EEESC_SE_Li256ELb0ELb1ELb1ELb0EEENS1_19SingleTileSchedulerILb0ELb1ELb1ELi128EEEEEEEEEvNT_6ParamsE)
        /*01a0*/ 	.word	0x00000004


	//----- nvinfo : EIATTR_FRAME_SIZE
	.align		4
.L_80:
        /*01a4*/ 	.byte	0x04, 0x11
        /*01a6*/ 	.short	(.L_82 - .L_81)
	.align		4
.L_81:
        /*01a8*/ 	.word	index@(_ZN7cutlass13device_kernelIN5flash19enable_sm80_to_sm89INS1_16FlashAttnFwdSm80INS1_25CollectiveMainloopFwdSm80ILi8ELi1ELb0EN4cute5tupleIJNS5_1CILi128EEENS7_ILi64EEENS7_ILi192EEEEEELi192ENS_10bfloat16_tEfNS_4arch4Sm80ELb0ELb0ELb0ELb0ELb1ELb0ELb1ELb1EEENS1_21CollectiveEpilogueFwdINS6_IJS8_SA_S9_EEENS6_IJNS7_ILi1EEESI_SI_EEESC_SE_Li256ELb0ELb1ELb1ELb0EEENS1_19SingleTileSchedulerILb0ELb1ELb1ELi128EEEEEEEEEvNT_6ParamsE)
        /*01ac*/ 	.word	0x00000000


	//----- nvinfo : EIATTR_MIN_STACK_SIZE
	.align		4
.L_82:
        /*01b0*/ 	.byte	0x04, 0x12
        /*01b2*/ 	.short	(.L_84 - .L_83)
	.align		4
.L_83:
        /*01b4*/ 	.word	index@(_ZN7cutlass13device_kernelIN5flash19enable_sm80_to_sm89INS1_16FlashAttnFwdSm80INS1_25CollectiveMainloopFwdSm80ILi8ELi1ELb0EN4cute5tupleIJNS5_1CILi128EEENS7_ILi64EEENS7_ILi192EEEEEELi192ENS_10bfloat16_tEfNS_4arch4Sm80ELb0ELb0ELb0ELb0ELb1ELb0ELb1ELb1EEENS1_21CollectiveEpilogueFwdINS6_IJS8_SA_S9_EEENS6_IJNS7_ILi1EEESI_SI_EEESC_SE_Li256ELb0ELb1ELb1ELb0EEENS1_19SingleTileSchedulerILb0ELb1ELb1ELi128EEEEEEEEEvNT_6ParamsE)
        /*01b8*/ 	.word	0x00000000


	//----- nvinfo : EIATTR_MIN_STACK_SIZE
	.align		4
.L_84:
        /*01bc*/ 	.byte	0x04, 0x12
        /*01be*/ 	.short	(.L_86 - .L_85)
	.align		4
.L_85:
        /*01c0*/ 	.word	index@(_ZN7cutlass13device_kernelIN5flash19enable_sm80_to_sm89INS1_16FlashAttnFwdSm80INS1_25CollectiveMainloopFwdSm80ILi8ELi1ELb0EN4cute5tupleIJNS5_1CILi128EEENS7_ILi64EEENS7_ILi192EEEEEELi192ENS_10bfloat16_tEfNS_4arch4Sm80ELb0ELb0ELb0ELb1ELb1ELb0ELb1ELb1EEENS1_21CollectiveEpilogueFwdINS6_IJS8_SA_S9_EEENS6_IJNS7_ILi1EEESI_SI_EEESC_SE_Li256ELb1ELb1ELb1ELb0EEENS1_36VarlenDynamicPersistentTileSchedulerILi128ELi64ELi256ELi256ELb1ELb1ELb0ELb0ELb1ELb1EEEEEEEEEvNT_6ParamsE)
        /*01c4*/ 	.word	0x00000000


	//----- nvinfo : EIATTR_MIN_STACK_SIZE
	.align		4
.L_86:
        /*01c8*/ 	.byte	0x04, 0x12
        /*01ca*/ 	.short	(.L_88 - .L_87)
	.align		4
.L_87:
        /*01cc*/ 	.word	index@(_ZN7cutlass13device_kernelIN5flash19enable_sm80_to_sm89INS1_16FlashAttnFwdSm80INS1_25CollectiveMainloopFwdSm80ILi8ELi1ELb0EN4cute5tupleIJNS5_1CILi128EEENS7_ILi64EEENS7_ILi192EEEEEELi192ENS_10bfloat16_tEfNS_4arch4Sm80ELb0ELb0ELb0ELb1ELb1ELb1ELb1ELb1EEENS1_21CollectiveEpilogueFwdINS6_IJS8_SA_S9_EEENS6_IJNS7_ILi1EEESI_SI_EEESC_SE_Li256ELb1ELb1ELb1ELb0EEENS1_36VarlenDynamicPersistentTileSchedulerILi128ELi64ELi256ELi256ELb1ELb1ELb0ELb0ELb1ELb1EEEEEEEEEvNT_6ParamsE)
        /*01d0*/ 	.word	0x00000000


	//----- nvinfo : EIATTR_MIN_STACK_SIZE
	.align		4
.L_88:
        /*01d4*/ 	.byte	0x04, 0x12
        /*01d6*/ 	.short	(.L_90 - .L_89)
	.align		4
.L_89:
        /*01d8*/ 	.word	index@(_ZN7cutlass13device_kernelIN5flash19enable_sm80_to_sm89INS1_16FlashAttnFwdSm80INS1_25CollectiveMainloopFwdSm80ILi8ELi1ELb0EN4cute5tupleIJNS5_1CILi128EEENS7_ILi64EEENS7_ILi192EEEEEELi192ENS_10bfloat16_tEfNS_4arch4Sm80ELb0ELb1ELb0ELb0ELb1ELb0ELb1ELb1EEENS1_21CollectiveEpilogueFwdINS6_IJS8_SA_S9_EEENS6_IJNS7_ILi1EEESI_SI_EEESC_SE_Li256ELb0ELb1ELb1ELb0EEENS1_19SingleTileSchedulerILb0ELb1ELb1ELi128EEEEEEEEEvNT_6ParamsE)
        /*01dc*/ 	.word	0x00000000


	//----- nvinfo : EIATTR_MIN_STACK_SIZE
	.align		4
.L_90:
        /*01e0*/ 	.byte	0x04, 0x12
        /*01e2*/ 	.short	(.L_92 - .L_91)
	.align		4
.L_91:
        /*01e4*/ 	.word	index@(_ZN7cutlass13device_kernelIN5flash19enable_sm80_to_sm89INS1_16FlashAttnFwdSm80INS1_25CollectiveMainloopFwdSm80ILi8ELi1ELb0EN4cute5tupleIJNS5_1CILi128EEENS7_ILi64EEENS7_ILi192EEEEEELi192ENS_10bfloat16_tEfNS_4arch4Sm80ELb0ELb1ELb0ELb1ELb1ELb0ELb1ELb1EEENS1_21CollectiveEpilogueFwdINS6_IJS8_SA_S9_EEENS6_IJNS7_ILi1EEESI_SI_EEESC_SE_Li256ELb1ELb1ELb1ELb0EEENS1_36VarlenDynamicPersistentTileSchedulerILi128ELi64ELi256ELi256ELb1ELb1ELb0ELb1ELb0ELb1EEEEEEEEEvNT_6ParamsE)
        /*01e8*/ 	.word	0x00000000


	//----- nvinfo : EIATTR_MIN_STACK_SIZE
	.align		4
.L_92:
        /*01ec*/ 	.byte	0x04, 0x12
        /*01ee*/ 	.short	(.L_94 - .L_93)
	.align		4
.L_93:
        /*01f0*/ 	.word	index@(_ZN7cutlass13device_kernelIN5flash19enable_sm80_to_sm89INS1_16FlashAttnFwdSm80INS1_25CollectiveMainloopFwdSm80ILi8ELi1ELb0EN4cute5tupleIJNS5_1CILi128EEENS7_ILi64EEENS7_ILi192EEEEEELi192ENS_10bfloat16_tEfNS_4arch4Sm80ELb0ELb1ELb0ELb1ELb1ELb1ELb1ELb1EEENS1_21CollectiveEpilogueFwdINS6_IJS8_SA_S9_EEENS6_IJNS7_ILi1EEESI_SI_EEESC_SE_Li256ELb1ELb1ELb1ELb0EEENS1_36VarlenDynamicPersistentTileSchedulerILi128ELi64ELi256ELi256ELb1ELb1ELb0ELb1ELb0ELb1EEEEEEEEEvNT_6ParamsE)
        /*01f4*/ 	.word	0x00000000


	//----- nvinfo : EIATTR_MIN_STACK_SIZE
	.align		4
.L_94:
        /*01f8*/ 	.byte	0x04, 0x12
        /*01fa*/ 	.short	(.L_96 - .L_95)
	.align		4
.L_95:
        /*01fc*/ 	.word	index@(_ZN7cutlass13device_kernelIN5flash19enable_sm80_to_sm89INS1_16FlashAttnFwdSm80INS1_25CollectiveMainloopFwdSm80ILi8ELi1ELb0EN4cute5tupleIJNS5_1CILi128EEENS7_ILi64EEENS7_ILi192EEEEEELi192ENS_10bfloat16_tEfNS_4arch4Sm80ELb1ELb0ELb0ELb0ELb1ELb0ELb1ELb1EEENS1_21CollectiveEpilogueFwdINS6_IJS8_SA_S9_EEENS6_IJNS7_ILi1EEESI_SI_EEESC_SE_Li256ELb0ELb1ELb1ELb0EEENS1_30DynamicPersistentTileSchedulerILi256ELi256ELb1ELb1ELb0EEEEEEEEEvNT_6ParamsE)
        /*0200*/ 	.word	0x00000000


	//----- nvinfo : EIATTR_MIN_STACK_SIZE
	.align		4
.L_96:
        /*0204*/ 	.byte	0x04, 0x12
        /*0206*/ 	.short	(.L_98 - .L_97)
	.align		4
.L_97:
        /*0208*/ 	.word	index@(_ZN7cutlass13device_kernelIN5flash19enable_sm80_to_sm89INS1_16FlashAttnFwdSm80INS1_25CollectiveMainloopFwdSm80ILi8ELi1ELb0EN4cute5tupleIJNS5_1CILi128EEENS7_ILi64EEENS7_ILi192EEEEEELi192ENS_10bfloat16_tEfNS_4arch4Sm80ELb1ELb0ELb0ELb1ELb1ELb0ELb1ELb1EEENS1_21CollectiveEpilogueFwdINS6_IJS8_SA_S9_EEENS6_IJNS7_ILi1EEESI_SI_EEESC_SE_Li256ELb1ELb1ELb1ELb0EEENS1_36VarlenDynamicPersistentTileSchedulerILi128ELi64ELi256ELi256ELb1ELb1ELb0ELb1ELb1ELb1EEEEEEEEEvNT_6ParamsE)
        /*020c*/ 	.word	0x00000000


	//----- nvinfo : EIATTR_MIN_STACK_SIZE
	.align		4
.L_98:
        /*0210*/ 	.byte	0x04, 0x12
        /*0212*/ 	.short	(.L_100 - .L_99)
	.align		4
.L_99:
        /*0214*/ 	.word	index@(_ZN7cutlass13device_kernelIN5flash19enable_sm80_to_sm89INS1_16FlashAttnFwdSm80INS1_25CollectiveMainloopFwdSm80ILi8ELi1ELb0EN4cute5tupleIJNS5_1CILi128EEENS7_ILi64EEENS7_ILi192EEEEEELi192ENS_10bfloat16_tEfNS_4arch4Sm80ELb1ELb0ELb0ELb1ELb1ELb1ELb1ELb1EEENS1_21CollectiveEpilogueFwdINS6_IJS8_SA_S9_EEENS6_IJNS7_ILi1EEESI_SI_EEESC_SE_Li256ELb1ELb1ELb1ELb0EEENS1_36VarlenDynamicPersistentTileSchedulerILi128ELi64ELi256ELi256ELb1ELb1ELb0ELb1ELb1ELb1EEEEEEEEEvNT_6ParamsE)
        /*0218*/ 	.word	0x00000000


	//----- nvinfo : EIATTR_MIN_STACK_SIZE
	.align		4
.L_100:
        /*021c*/ 	.byte	0x04, 0x12
        /*021e*/ 	.short	(.L_102 - .L_101)
	.align		4
.L_101:
        /*0220*/ 	.word	index@(_ZN7cutlass13device_kernelIN5flash19enable_sm80_to_sm89INS1_16FlashAttnFwdSm80INS1_25CollectiveMainloopFwdSm80ILi8ELi2ELb0EN4cute5tupleIJNS5_1CILi128EEENS7_ILi64EEENS7_ILi192EEEEEELi192ENS_10bfloat16_tEfNS_4arch4Sm80ELb0ELb0ELb0ELb0ELb1ELb0ELb1ELb1EEENS1_21CollectiveEpilogueFwdINS6_IJS8_SA_S9_EEENS6_IJNS7_ILi1EEESI_SI_EEESC_SE_Li256ELb0ELb1ELb1ELb0EEENS1_19SingleTileSchedulerILb0ELb1ELb1ELi128EEEEEEEEEvNT_6ParamsE)
        /*0224*/ 	.word	0x00000000


	//----- nvinfo : EIATTR_MIN_STACK_SIZE
	.align		4
.L_102:
        /*0228*/ 	.byte	0x04, 0x12
        /*022a*/ 	.short	(.L_104 - .L_103)
	.align		4
.L_103:
        /*022c*/ 	.word	index@(_ZN7cutlass13device_kernelIN5flash19enable_sm80_to_sm89INS1_16FlashAttnFwdSm80INS1_25CollectiveMainloopFwdSm80ILi8ELi2ELb0EN4cute5tupleIJNS5_1CILi128EEENS7_ILi64EEENS7_ILi192EEEEEELi192ENS_10bfloat16_tEfNS_4arch4Sm80ELb0ELb0ELb0ELb1ELb1ELb0ELb1ELb1EEENS1_21CollectiveEpilogueFwdINS6_IJS8_SA_S9_EEENS6_IJNS7_ILi1EEESI_SI_EEESC_SE_Li256ELb1ELb1ELb1ELb0EEENS1_36VarlenDynamicPersistentTileSchedulerILi128ELi64ELi256ELi256ELb1ELb1ELb0ELb0ELb1ELb1EEEEEEEEEvNT_6ParamsE)
        /*0230*/ 	.word	0x00000000


	//----- nvinfo : EIATTR_MIN_STACK_SIZE
	.align		4
.L_104:
        /*0234*/ 	.byte	0x04, 0x12
        /*0236*/ 	.short	(.L_106 - .L_105)
	.align		4
.L_105:
        /*0238*/ 	.word	index@(_ZN7cutlass13device_kernelIN5flash19enable_sm80_to_sm89INS1_16FlashAttnFwdSm80INS1_25CollectiveMainloopFwdSm80ILi8ELi2ELb0EN4cute5tupleIJNS5_1CILi128EEENS7_ILi64EEENS7_ILi192EEEEEELi192ENS_10bfloat16_tEfNS_4arch4Sm80ELb0ELb0ELb0ELb1ELb1ELb1ELb1ELb1EEENS1_21CollectiveEpilogueFwdINS6_IJS8_SA_S9_EEENS6_IJNS7_ILi1EEESI_SI_EEESC_SE_Li256ELb1ELb1ELb1ELb0EEENS1_36VarlenDynamicPersistentTileSchedulerILi128ELi64ELi256ELi256ELb1ELb1ELb0ELb0ELb1ELb1EEEEEEEEEvNT_6ParamsE)
        /*023c*/ 	.word	0x00000000


	//----- nvinfo : EIATTR_MIN_STACK_SIZE
	.align		4
.L_106:
        /*0240*/ 	.byte	0x04, 0x12
        /*0242*/ 	.short	(.L_108 - .L_107)
	.align		4
.L_107:
        /*0244*/ 	.word	index@(_ZN7cutlass13device_kernelIN5flash19enable_sm80_to_sm89INS1_16FlashAttnFwdSm80INS1_25CollectiveMainloopFwdSm80ILi8ELi2ELb0EN4cute5tupleIJNS5_1CILi128EEENS7_ILi64EEENS7_ILi192EEEEEELi192ENS_10bfloat16_tEfNS_4arch4Sm80ELb0ELb1ELb0ELb0ELb1ELb0ELb1ELb1EEENS1_21CollectiveEpilogueFwdINS6_IJS8_SA_S9_EEENS6_IJNS7_ILi1EEESI_SI_EEESC_SE_Li256ELb0ELb1ELb1ELb0EEENS1_19SingleTileSchedulerILb0ELb1ELb1ELi128EEEEEEEEEvNT_6ParamsE)
        /*0248*/ 	.word	0x00000000


	//----- nvinfo : EIATTR_MIN_STACK_SIZE
	.align		4
.L_108:
        /*024c*/ 	.byte	0x04, 0x12
        /*024e*/ 	.short	(.L_110 - .L_109)
	.align		4
.L_109:
        /*0250*/ 	.word	index@(_ZN7cutlass13device_kernelIN5flash19enable_sm80_to_sm89INS1_16FlashAttnFwdSm80INS1_25CollectiveMainloopFwdSm80ILi8ELi2ELb0EN4cute5tupleIJNS5_1CILi128EEENS7_ILi64EEENS7_ILi192EEEEEELi192ENS_10bfloat16_tEfNS_4arch4Sm80ELb0ELb1ELb0ELb1ELb1ELb0ELb1ELb1EEENS1_21CollectiveEpilogueFwdINS6_IJS8_SA_S9_EEENS6_IJNS7_ILi1EEESI_SI_EEESC_SE_Li256ELb1ELb1ELb1ELb0EEENS1_36VarlenDynamicPersistentTileSchedulerILi128ELi64ELi256ELi256ELb1ELb1ELb0ELb1ELb0ELb1EEEEEEEEEvNT_6ParamsE)
        /*0254*/ 	.word	0x00000000


	//----- nvinfo : EIATTR_MIN_STACK_SIZE
	.align		4
.L_110:
        /*0258*/ 	.byte	0x04, 0x12
        /*025a*/ 	.short	(.L_112 - .L_111)
	.align		4
.L_111:
        /*025c*/ 	.word	index@(_ZN7cutlass13device_kernelIN5flash19enable_sm80_to_sm89INS1_16FlashAttnFwdSm80INS1_25CollectiveMainloopFwdSm80ILi8ELi2ELb0EN4cute5tupleIJNS5_1CILi128EEENS7_ILi64EEENS7_ILi192EEEEEELi192ENS_10bfloat16_tEfNS_4arch4Sm80ELb0ELb1ELb0ELb1ELb1ELb1ELb1ELb1EEENS1_21CollectiveEpilogueFwdINS6_IJS8_SA_S9_EEENS6_IJNS7_ILi1EEESI_SI_EEESC_SE_Li256ELb1ELb1ELb1ELb0EEENS1_36VarlenDynamicPersistentTileSchedulerILi128ELi64ELi256ELi256ELb1ELb1ELb0ELb1ELb0ELb1EEEEEEEEEvNT_6ParamsE)
        /*0260*/ 	.word	0x00000000


	//----- nvinfo : EIATTR_MIN_STACK_SIZE
	.align		4
.L_112:
        /*0264*/ 	.byte	0x04, 0x12
        /*0266*/ 	.short	(.L_114 - .L_113)
	.align		4
.L_113:
        /*0268*/ 	.word	index@(_ZN7cutlass13device_kernelIN5flash19enable_sm80_to_sm89INS1_16FlashAttnFwdSm80INS1_25CollectiveMainloopFwdSm80ILi8ELi2ELb0EN4cute5tupleIJNS5_1CILi128EEENS7_ILi64EEENS7_ILi192EEEEEELi192ENS_10bfloat16_tEfNS_4arch4Sm80ELb1ELb0ELb0ELb0ELb1ELb0ELb1ELb1EEENS1_21CollectiveEpilogueFwdINS6_IJS8_SA_S9_EEENS6_IJNS7_ILi1EEESI_SI_EEESC_SE_Li256ELb0ELb1ELb1ELb0EEENS1_30DynamicPersistentTileSchedulerILi256ELi256ELb1ELb1ELb0EEEEEEEEEvNT_6ParamsE)
        /*026c*/ 	.word	0x00000000


	//----- nvinfo : EIATTR_MIN_STACK_SIZE
	.align		4
.L_114:
        /*0270*/ 	.byte	0x04, 0x12
        /*0272*/ 	.short	(.L_116 - .L_115)
	.align		4
.L_115:
        /*0274*/ 	.word	index@(_ZN7cutlass13device_kernelIN5flash19enable_sm80_to_sm89INS1_16FlashAttnFwdSm80INS1_25CollectiveMainloopFwdSm80ILi8ELi2ELb0EN4cute5tupleIJNS5_1CILi128EEENS7_ILi64EEENS7_ILi192EEEEEELi192ENS_10bfloat16_tEfNS_4arch4Sm80ELb1ELb0ELb0ELb1ELb1ELb0ELb1ELb1EEENS1_21CollectiveEpilogueFwdINS6_IJS8_SA_S9_EEENS6_IJNS7_ILi1EEESI_SI_EEESC_SE_Li256ELb1ELb1ELb1ELb0EEENS1_36VarlenDynamicPersistentTileSchedulerILi128ELi64ELi256ELi256ELb1ELb1ELb0ELb1ELb1ELb1EEEEEEEEEvNT_6ParamsE)
        /*0278*/ 	.word	0x00000000


	//----- nvinfo : EIATTR_MIN_STACK_SIZE
	.align		4
.L_116:
        /*027c*/ 	.byte	0x04, 0x12
        /*027e*/ 	.short	(.L_118 - .L_117)
	.align		4
.L_117:
        /*0280*/ 	.word	index@(_ZN7cutlass13device_kernelIN5flash19enable_sm80_to_sm89INS1_16FlashAttnFwdSm80INS1_25CollectiveMainloopFwdSm80ILi8ELi2ELb0EN4cute5tupleIJNS5_1CILi128EEENS7_ILi64EEENS7_ILi192EEEEEELi192ENS_10bfloat16_tEfNS_4arch4Sm80ELb1ELb0ELb0ELb1ELb1ELb1ELb1ELb1EEENS1_21CollectiveEpilogueFwdINS6_IJS8_SA_S9_EEENS6_IJNS7_ILi1EEESI_SI_EEESC_SE_Li256ELb1ELb1ELb1ELb0EEENS1_36VarlenDynamicPersistentTileSchedulerILi128ELi64ELi256ELi256ELb1ELb1ELb0ELb1ELb1ELb1EEEEEEEEEvNT_6ParamsE)
        /*0284*/ 	.word	0x00000000
.L_118:


//--------------------- .nv.compat                --------------------------
	.section	.nv.compat,"",@"SHT_CUDA_COMPAT_INFO"
	.align	4
        /*0000*/ 	.byte	0x02, 0x09, 0x01, 0x00, 0x02, 0x02, 0x01, 0x00, 0x02, 0x05, 0x05, 0x00, 0x03, 0x07, 0x01, 0x01
        /*0010*/ 	.byte	0x02, 0x03, 0x00, 0x00, 0x02, 0x06, 0x01, 0x00, 0x04, 0x0b, 0x08, 0x00, 0x00, 0x00, 0x00, 0x00
        /*0020*/ 	.byte	0x00, 0x00, 0x00, 0x00


//--------------------- .nv.info._ZN7cutlass13device_kernelIN5flash19enable_sm80_to_sm89INS1_16FlashAttnFwdSm80INS1_25CollectiveMainloopFwdSm80ILi8ELi1ELb0EN4cute5tupleIJNS5_1CILi128EEENS7_ILi64EEENS7_ILi192EEEEEELi192ENS_10bfloat16_tEfNS_4arch4Sm80ELb0ELb0ELb0ELb0ELb1ELb0ELb1ELb1EEENS1_21CollectiveEpilogueFwdINS6_IJS8_SA_S9_EEENS6_IJNS7_ILi1EEESI_SI_EEESC_SE_Li256ELb0ELb1ELb1ELb0EEENS1_19SingleTileSchedulerILb0ELb1ELb1ELi128EEEEEEEEEvNT_6ParamsE --------------------------
	.section	.nv.info._ZN7cutlass13device_kernelIN5flash19enable_sm80_to_sm89INS1_16FlashAttnFwdSm80INS1_25CollectiveMainloopFwdSm80ILi8ELi1ELb0EN4cute5tupleIJNS5_1CILi128EEENS7_ILi64EEENS7_ILi192EEEEEELi192ENS_10bfloat16_tEfNS_4arch4Sm80ELb0ELb0ELb0ELb0ELb1ELb0ELb1ELb1EEENS1_21CollectiveEpilogueFwdINS6_IJS8_SA_S9_EEENS6_IJNS7_ILi1EEESI_SI_EEESC_SE_Li256ELb0ELb1ELb1ELb0EEENS1_19SingleTileSchedulerILb0ELb1ELb1ELi128EEEEEEEEEvNT_6ParamsE,"",@"SHT_CUDA_INFO"
	.sectionflags	@""
	.align	4


	//----- nvinfo : EIATTR_CUDA_API_VERSION
	.align		4
        /*0000*/ 	.byte	0x04, 0x37
        /*0002*/ 	.short	(.L_120 - .L_119)
.L_119:
        /*0004*/ 	.word	0x00000082


	//----- nvinfo : EIATTR_KPARAM_INFO
	.align		4
.L_120:
        /*0008*/ 	.byte	0x04, 0x17
        /*000a*/ 	.short	(.L_122 - .L_121)
.L_121:
        /*000c*/ 	.word	0x00000000
        /*0010*/ 	.short	0x0000
        /*0012*/ 	.short	0x0000
        /*0014*/ 	.byte	0x00, 0xf0, 0x61, 0x10


	//----- nvinfo : EIATTR_SPARSE_MMA_MASK
	.align		4
.L_122:
        /*0018*/ 	.byte	0x03, 0x50
        /*001a*/ 	.short	0x0000


	//----- nvinfo : EIATTR_MAXREG_COUNT
	.align		4
        /*001c*/ 	.byte	0x03, 0x1b
        /*001e*/ 	.short	0x00ff


	//----- nvinfo : EIATTR_MERCURY_ISA_VERSION
	.align		4
        /*0020*/ 	.byte	0x03, 0x5f
        /*0022*/ 	.short	0x0101


	//----- nvinfo : EIATTR_VRC_CTA_INIT_COUNT
	.align		4
        /*0024*/ 	.byte	0x02, 0x4a
	.zero		1
	.zero		1


	//----- nvinfo : EIATTR_EXIT_INSTR_OFFSETS
	.align		4
        /*0028*/ 	.byte	0x04, 0x1c
        /*002a*/ 	.short	(.L_124 - .L_123)


	//   ....[0]....
.L_123:
        /*002c*/ 	.word	0x00000010


	//----- nvinfo : EIATTR_MAX_THREADS
	.align		4
.L_124:
        /*0030*/ 	.byte	0x04, 0x05
        /*0032*/ 	.short	(.L_126 - .L_125)
.L_125:
        /*0034*/ 	.word	0x00000100
        /*0038*/ 	.word	0x00000001
        /*003c*/ 	.word	0x00000001


	//----- nvinfo : EIATTR_CBANK_PARAM_SIZE
	.align		4
.L_126:
        /*0040*/ 	.byte	0x03, 0x19
        /*0042*/ 	.short	0x0418


	//----- nvinfo : EIATTR_PARAM_CBANK
	.align		4
        /*0044*/ 	.byte	0x04, 0x0a
        /*0046*/ 	.short	(.L_128 - .L_127)
	.align		4
.L_127:
        /*0048*/ 	.word	index@(.nv.constant0._ZN7cutlass13device_kernelIN5flash19enable_sm80_to_sm89INS1_16FlashAttnFwdSm80INS1_25CollectiveMainloopFwdSm80ILi8ELi1ELb0EN4cute5tupleIJNS5_1CILi128EEENS7_ILi64EEENS7_ILi192EEEEEELi192ENS_10bfloat16_tEfNS_4arch4Sm80ELb0ELb0ELb0ELb0ELb1ELb0ELb1ELb1EEENS1_21CollectiveEpilogueFwdINS6_IJS8_SA_S9_EEENS6_IJNS7_ILi1EEESI_SI_EEESC_SE_Li256ELb0ELb1ELb1ELb0EEENS1_19SingleTileSchedulerILb0ELb1ELb1ELi128EEEEEEEEEvNT_6ParamsE)
        /*004c*/ 	.short	0x0380
        /*004e*/ 	.short	0x0418


	//----- nvinfo : EIATTR_SW_WAR
	.align		4
.L_128:
        /*0050*/ 	.byte	0x04, 0x36
        /*0052*/ 	.short	(.L_130 - .L_129)
.L_129:
        /*0054*/ 	.word	0x00000008
.L_130:


//--------------------- .nv.info._ZN7cutlass13device_kernelIN5flash19enable_sm80_to_sm89INS1_16FlashAttnFwdSm80INS1_25CollectiveMainloopFwdSm80ILi8ELi1ELb0EN4cute5tupleIJNS5_1CILi128EEENS7_ILi64EEENS7_ILi192EEEEEELi192ENS_10bfloat16_tEfNS_4arch4Sm80ELb0ELb0ELb0ELb1ELb1ELb0ELb1ELb1EEENS1_21CollectiveEpilogueFwdINS6_IJS8_SA_S9_EEENS6_IJNS7_ILi1EEESI_SI_EEESC_SE_Li256ELb1ELb1ELb1ELb0EEENS1_36VarlenDynamicPersistentTileSchedulerILi128ELi64ELi256ELi256ELb1ELb1ELb0ELb0ELb1ELb1EEEEEEEEEvNT_6ParamsE --------------------------
	.section	.nv.info._ZN7cutlass13device_kernelIN5flash19enable_sm80_to_sm89INS1_16FlashAttnFwdSm80INS1_25CollectiveMainloopFwdSm80ILi8ELi1ELb0EN4cute5tupleIJNS5_1CILi128EEENS7_ILi64EEENS7_ILi192EEEEEELi192ENS_10bfloat16_tEfNS_4arch4Sm80ELb0ELb0ELb0ELb1ELb1ELb0ELb1ELb1EEENS1_21CollectiveEpilogueFwdINS6_IJS8_SA_S9_EEENS6_IJNS7_ILi1EEESI_SI_EEESC_SE_Li256ELb1ELb1ELb1ELb0EEENS1_36VarlenDynamicPersistentTileSchedulerILi128ELi64ELi256ELi256ELb1ELb1ELb0ELb0ELb1ELb1EEEEEEEEEvNT_6ParamsE,"",@"SHT_CUDA_INFO"
	.sectionflags	@""
	.align	4


	//----- nvinfo : EIATTR_CUDA_API_VERSION
	.align		4
        /*0000*/ 	.byte	0x04, 0x37
        /*0002*/ 	.short	(.L_132 - .L_131)
.L_131:
        /*0004*/ 	.word	0x00000082


	//----- nvinfo : EIATTR_KPARAM_INFO
	.align		4
.L_132:
        /*0008*/ 	.byte	0x04, 0x17
        /*000a*/ 	.short	(.L_134 - .L_133)
.L_133:
        /*000c*/ 	.word	0x00000000
        /*0010*/ 	.short	0x0000
        /*0012*/ 	.short	0x0000
        /*0014*/ 	.byte	0x00, 0xf0, 0xe1, 0x10


	//----- nvinfo : EIATTR_SPARSE_MMA_MASK
	.align		4
.L_134:
        /*0018*/ 	.byte	0x03, 0x50
        /*001a*/ 	.short	0x0000


	//----- nvinfo : EIATTR_MAXREG_COUNT
	.align		4
        /*001c*/ 	.byte	0x03, 0x1b
        /*001e*/ 	.short	0x00ff


	//----- nvinfo : EIATTR_MERCURY_ISA_VERSION
	.align		4
        /*0020*/ 	.byte	0x03, 0x5f
        /*0022*/ 	.short	0x0101


	//----- nvinfo : EIATTR_VRC_CTA_INIT_COUNT
	.align		4
        /*0024*/ 	.byte	0x02, 0x4a
	.zero		1
	.zero		1


	//----- nvinfo : EIATTR_EXIT_INSTR_OFFSETS
	.align		4
        /*0028*/ 	.byte	0x04, 0x1c
        /*002a*/ 	.short	(.L_136 - .L_135)


	//   ....[0]....
.L_135:
        /*002c*/ 	.word	0x00000010


	//----- nvinfo : EIATTR_MAX_THREADS
	.align		4
.L_136:
        /*0030*/ 	.byte	0x04, 0x05
        /*0032*/ 	.short	(.L_138 - .L_137)
.L_137:
        /*0034*/ 	.word	0x00000100
        /*0038*/ 	.word	0x00000001
        /*003c*/ 	.word	0x00000001


	//----- nvinfo : EIATTR_CBANK_PARAM_SIZE
	.align		4
.L_138:
        /*0040*/ 	.byte	0x03, 0x19
        /*0042*/ 	.short	0x0438


	//----- nvinfo : EIATTR_PARAM_CBANK
	.align		4
        /*0044*/ 	.byte	0x04, 0x0a
        /*0046*/ 	.short	(.L_140 - .L_139)
	.align		4
.L_139:
        /*0048*/ 	.word	index@(.nv.constant0._ZN7cutlass13device_kernelIN5flash19enable_sm80_to_sm89INS1_16FlashAttnFwdSm80INS1_25CollectiveMainloopFwdSm80ILi8ELi1ELb0EN4cute5tupleIJNS5_1CILi128EEENS7_ILi64EEENS7_ILi192EEEEEELi192ENS_10bfloat16_tEfNS_4arch4Sm80ELb0ELb0ELb0ELb1ELb1ELb0ELb1ELb1EEENS1_21CollectiveEpilogueFwdINS6_IJS8_SA_S9_EEENS6_IJNS7_ILi1EEESI_SI_EEESC_SE_Li256ELb1ELb1ELb1ELb0EEENS1_36VarlenDynamicPersistentTileSchedulerILi128ELi64ELi256ELi256ELb1ELb1ELb0ELb0ELb1ELb1EEEEEEEEEvNT_6ParamsE)
        /*004c*/ 	.short	0x0380
        /*004e*/ 	.short	0x0438


	//----- nvinfo : EIATTR_SW_WAR
	.align		4
.L_140:
        /*0050*/ 	.byte	0x04, 0x36
        /*0052*/ 	.short	(.L_142 - .L_141)
.L_141:
        /*0054*/ 	.word	0x00000008
.L_142:


//--------------------- .nv.info._ZN7cutlass13device_kernelIN5flash19enable_sm80_to_sm89INS1_16FlashAttnFwdSm80INS1_25CollectiveMainloopFwdSm80ILi8ELi1ELb0EN4cute5tupleIJNS5_1CILi128EEENS7_ILi64EEENS7_ILi192EEEEEELi192ENS_10bfloat16_tEfNS_4arch4Sm80ELb0ELb0ELb0ELb1ELb1ELb1ELb1ELb1EEENS1_21CollectiveEpilogueFwdINS6_IJS8_SA_S9_EEENS6_IJNS7_ILi1EEESI_SI_EEESC_SE_Li256ELb1ELb1ELb1ELb0EEENS1_36VarlenDynamicPersistentTileSchedulerILi128ELi64ELi256ELi256ELb1ELb1ELb0ELb0ELb1ELb1EEEEEEEEEvNT_6ParamsE --------------------------
	.section	.nv.info._ZN7cutlass13device_kernelIN5flash19enable_sm80_to_sm89INS1_16FlashAttnFwdSm80INS1_25CollectiveMainloopFwdSm80ILi8ELi1ELb0EN4cute5tupleIJNS5_1CILi128EEENS7_ILi64EEENS7_ILi192EEEEEELi192ENS_10bfloat16_tEfNS_4arch4Sm80ELb0ELb0ELb0ELb1ELb1ELb1ELb1ELb1EEENS1_21CollectiveEpilogueFwdINS6_IJS8_SA_S9_EEENS6_IJNS7_ILi1EEESI_SI_EEESC_SE_Li256ELb1ELb1ELb1ELb0EEENS1_36VarlenDynamicPersistentTileSchedulerILi128ELi64ELi256ELi256ELb1ELb1ELb0ELb0ELb1ELb1EEEEEEEEEvNT_6ParamsE,"",@"SHT_CUDA_INFO"
	.sectionflags	@""
	.align	4


	//----- nvinfo : EIATTR_CUDA_API_VERSION
	.align		4
        /*0000*/ 	.byte	0x04, 0x37
        /*0002*/ 	.short	(.L_144 - .L_143)
.L_143:
        /*0004*/ 	.word	0x00000082


	//----- nvinfo : EIATTR_KPARAM_INFO
	.align		4
.L_144:
        /*0008*/ 	.byte	0x04, 0x17
        /*000a*/ 	.short	(.L_146 - .L_145)
.L_145:
        /*000c*/ 	.word	0x00000000
        /*0010*/ 	.short	0x0000
        /*0012*/ 	.short	0x0000
        /*0014*/ 	.byte	0x00, 0xf0, 0xe1, 0x10


	//----- nvinfo : EIATTR_SPARSE_MMA_MASK
	.align		4
.L_146:
        /*0018*/ 	.byte	0x03, 0x50
        /*001a*/ 	.short	0x0000


	//----- nvinfo : EIATTR_MAXREG_COUNT
	.align		4
        /*001c*/ 	.byte	0x03, 0x1b
        /*001e*/ 	.short	0x00ff


	//----- nvinfo : EIATTR_MERCURY_ISA_VERSION
	.align		4
        /*0020*/ 	.byte	0x03, 0x5f
        /*0022*/ 	.short	0x0101


	//----- nvinfo : EIATTR_VRC_CTA_INIT_COUNT
	.align		4
        /*0024*/ 	.byte	0x02, 0x4a
	.zero		1
	.zero		1


	//----- nvinfo : EIATTR_EXIT_INSTR_OFFSETS
	.align		4
        /*0028*/ 	.byte	0x04, 0x1c
        /*002a*/ 	.short	(.L_148 - .L_147)


	//   ....[0]....
.L_147:
        /*002c*/ 	.word	0x00000010


	//----- nvinfo : EIATTR_MAX_THREADS
	.align		4
.L_148:
        /*0030*/ 	.byte	0x04, 0x05
        /*0032*/ 	.short	(.L_150 - .L_149)
.L_149:
        /*0034*/ 	.word	0x00000100
        /*0038*/ 	.word	0x00000001
        /*003c*/ 	.word	0x00000001


	//----- nvinfo : EIATTR_CBANK_PARAM_SIZE
	.align		4
.L_150:
        /*0040*/ 	.byte	0x03, 0x19
        /*0042*/ 	.short	0x0438


	//----- nvinfo : EIATTR_PARAM_CBANK
	.align		4
        /*0044*/ 	.byte	0x04, 0x0a
        /*0046*/ 	.short	(.L_152 - .L_151)
	.align		4
.L_151:
        /*0048*/ 	.word	index@(.nv.constant0._ZN7cutlass13device_kernelIN5flash19enable_sm80_to_sm89INS1_16FlashAttnFwdSm80INS1_25CollectiveMainloopFwdSm80ILi8ELi1ELb0EN4cute5tupleIJNS5_1CILi128EEENS7_ILi64EEENS7_ILi192EEEEEELi192ENS_10bfloat16_tEfNS_4arch4Sm80ELb0ELb0ELb0ELb1ELb1ELb1ELb1ELb1EEENS1_21CollectiveEpilogueFwdINS6_IJS8_SA_S9_EEENS6_IJNS7_ILi1EEESI_SI_EEESC_SE_Li256ELb1ELb1ELb1ELb0EEENS1_36VarlenDynamicPersistentTileSchedulerILi128ELi64ELi256ELi256ELb1ELb1ELb0ELb0ELb1ELb1EEEEEEEEEvNT_6ParamsE)
        /*004c*/ 	.short	0x0380
        /*004e*/ 	.short	0x0438


	//----- nvinfo : EIATTR_SW_WAR
	.align		4
.L_152:
        /*0050*/ 	.byte	0x04, 0x36
        /*0052*/ 	.short	(.L_154 - .L_153)
.L_153:
        /*0054*/ 	.word	0x00000008
.L_154:


//--------------------- .nv.info._ZN7cutlass13device_kernelIN5flash19enable_sm80_to_sm89INS1_16FlashAttnFwdSm80INS1_25CollectiveMainloopFwdSm80ILi8ELi1ELb0EN4cute5tupleIJNS5_1CILi128EEENS7_ILi64EEENS7_ILi192EEEEEELi192ENS_10bfloat16_tEfNS_4arch4Sm80ELb0ELb1ELb0ELb0ELb1ELb0ELb1ELb1EEENS1_21CollectiveEpilogueFwdINS6_IJS8_SA_S9_EEENS6_IJNS7_ILi1EEESI_SI_EEESC_SE_Li256ELb0ELb1ELb1ELb0EEENS1_19SingleTileSchedulerILb0ELb1ELb1ELi128EEEEEEEEEvNT_6ParamsE --------------------------
	.section	.nv.info._ZN7cutlass13device_kernelIN5flash19enable_sm80_to_sm89INS1_16FlashAttnFwdSm80INS1_25CollectiveMainloopFwdSm80ILi8ELi1ELb0EN4cute5tupleIJNS5_1CILi128EEENS7_ILi64EEENS7_ILi192EEEEEELi192ENS_10bfloat16_tEfNS_4arch4Sm80ELb0ELb1ELb0ELb0ELb1ELb0ELb1ELb1EEENS1_21CollectiveEpilogueFwdINS6_IJS8_SA_S9_EEENS6_IJNS7_ILi1EEESI_SI_EEESC_SE_Li256ELb0ELb1ELb1ELb0EEENS1_19SingleTileSchedulerILb0ELb1ELb1ELi128EEEEEEEEEvNT_6ParamsE,"",@"SHT_CUDA_INFO"
	.sectionflags	@""
	.align	4


	//----- nvinfo : EIATTR_CUDA_API_VERSION
	.align		4
        /*0000*/ 	.byte	0x04, 0x37
        /*0002*/ 	.short	(.L_156 - .L_155)
.L_155:
        /*0004*/ 	.word	0x00000082


	//----- nvinfo : EIATTR_KPARAM_INFO
	.align		4
.L_156:
        /*0008*/ 	.byte	0x04, 0x17
        /*000a*/ 	.short	(.L_158 - .L_157)
.L_157:
        /*000c*/ 	.word	0x00000000
        /*0010*/ 	.short	0x0000
        /*0012*/ 	.short	0x0000
        /*0014*/ 	.byte	0x00, 0xf0, 0x61, 0x10


	//----- nvinfo : EIATTR_SPARSE_MMA_MASK
	.align		4
.L_158:
        /*0018*/ 	.byte	0x03, 0x50
        /*001a*/ 	.short	0x0000


	//----- nvinfo : EIATTR_MAXREG_COUNT
	.align		4
        /*001c*/ 	.byte	0x03, 0x1b
        /*001e*/ 	.short	0x00ff


	//----- nvinfo : EIATTR_MERCURY_ISA_VERSION
	.align		4
        /*0020*/ 	.byte	0x03, 0x5f
        /*0022*/ 	.short	0x0101


	//----- nvinfo : EIATTR_VRC_CTA_INIT_COUNT
	.align		4
        /*0024*/ 	.byte	0x02, 0x4a
	.zero		1
	.zero		1


	//----- nvinfo : EIATTR_EXIT_INSTR_OFFSETS
	.align		4
        /*0028*/ 	.byte	0x04, 0x1c
        /*002a*/ 	.short	(.L_160 - .L_159)


	//   ....[0]....
.L_159:
        /*002c*/ 	.word	0x00000010


	//----- nvinfo : EIATTR_MAX_THREADS
	.align		4
.L_160:
        /*0030*/ 	.byte	0x04, 0x05
        /*0032*/ 	.short	(.L_162 - .L_161)
.L_161:
        /*0034*/ 	.word	0x00000100
        /*0038*/ 	.word	0x00000001
        /*003c*/ 	.word	0x00000001


	//----- nvinfo : EIATTR_CBANK_PARAM_SIZE
	.align		4
.L_162:
        /*0040*/ 	.byte	0x03, 0x19
        /*0042*/ 	.short	0x0418


	//----- nvinfo : EIATTR_PARAM_CBANK
	.align		4
        /*0044*/ 	.byte	0x04, 0x0a
        /*0046*/ 	.short	(.L_164 - .L_163)
	.align		4
.L_163:
        /*0048*/ 	.word	index@(.nv.constant0._ZN7cutlass13device_kernelIN5flash19enable_sm80_to_sm89INS1_16FlashAttnFwdSm80INS1_25CollectiveMainloopFwdSm80ILi8ELi1ELb0EN4cute5tupleIJNS5_1CILi128EEENS7_ILi64EEENS7_ILi192EEEEEELi192ENS_10bfloat16_tEfNS_4arch4Sm80ELb0ELb1ELb0ELb0ELb1ELb0ELb1ELb1EEENS1_21CollectiveEpilogueFwdINS6_IJS8_SA_S9_EEENS6_IJNS7_ILi1EEESI_SI_EEESC_SE_Li256ELb0ELb1ELb1ELb0EEENS1_19SingleTileSchedulerILb0ELb1ELb1ELi128EEEEEEEEEvNT_6ParamsE)
        /*004c*/ 	.short	0x0380
        /*004e*/ 	.short	0x0418


	//----- nvinfo : EIATTR_SW_WAR
	.align		4
.L_164:
        /*0050*/ 	.byte	0x04, 0x36
        /*0052*/ 	.short	(.L_166 - .L_165)
.L_165:
        /*0054*/ 	.word	0x00000008
.L_166:


//--------------------- .nv.info._ZN7cutlass13device_kernelIN5flash19enable_sm80_to_sm89INS1_16FlashAttnFwdSm80INS1_25CollectiveMainloopFwdSm80ILi8ELi1ELb0EN4cute5tupleIJNS5_1CILi128EEENS7_ILi64EEENS7_ILi192EEEEEELi192ENS_10bfloat16_tEfNS_4arch4Sm80ELb0ELb1ELb0ELb1ELb1ELb0ELb1ELb1EEENS1_21CollectiveEpilogueFwdINS6_IJS8_SA_S9_EEENS6_IJNS7_ILi1EEESI_SI_EEESC_SE_Li256ELb1ELb1ELb1ELb0EEENS1_36VarlenDynamicPersistentTileSchedulerILi128ELi64ELi256ELi256ELb1ELb1ELb0ELb1ELb0ELb1EEEEEEEEEvNT_6ParamsE --------------------------
	.section	.nv.info._ZN7cutlass13device_kernelIN5flash19enable_sm80_to_sm89INS1_16FlashAttnFwdSm80INS1_25CollectiveMainloopFwdSm80ILi8ELi1ELb0EN4cute5tupleIJNS5_1CILi128EEENS7_ILi64EEENS7_ILi192EEEEEELi192ENS_10bfloat16_tEfNS_4arch4Sm80ELb0ELb1ELb0ELb1ELb1ELb0ELb1ELb1EEENS1_21CollectiveEpilogueFwdINS6_IJS8_SA_S9_EEENS6_IJNS7_ILi1EEESI_SI_EEESC_SE_Li256ELb1ELb1ELb1ELb0EEENS1_36VarlenDynamicPersistentTileSchedulerILi128ELi64ELi256ELi256ELb1ELb1ELb0ELb1ELb0ELb1EEEEEEEEEvNT_6ParamsE,"",@"SHT_CUDA_INFO"
	.sectionflags	@""
	.align	4


	//----- nvinfo : EIATTR_CUDA_API_VERSION
	.align		4
        /*0000*/ 	.byte	0x04, 0x37
        /*0002*/ 	.short	(.L_168 - .L_167)
.L_167:
        /*0004*/ 	.word	0x00000082


	//----- nvinfo : EIATTR_KPARAM_INFO
	.align		4
.L_168:
        /*0008*/ 	.byte	0x04, 0x17
        /*000a*/ 	.short	(.L_170 - .L_169)
.L_169:
        /*000c*/ 	.word	0x00000000
        /*0010*/ 	.short	0x0000
        /*0012*/ 	.short	0x0000
        /*0014*/ 	.byte	0x00, 0xf0, 0xe1, 0x10


	//----- nvinfo : EIATTR_SPARSE_MMA_MASK
	.align		4
.L_170:
        /*0018*/ 	.byte	0x03, 0x50
        /*001a*/ 	.short	0x0000


	//----- nvinfo : EIATTR_MAXREG_COUNT
	.align		4
        /*001c*/ 	.byte	0x03, 0x1b
        /*001e*/ 	.short	0x00ff


	//----- nvinfo : EIATTR_MERCURY_ISA_VERSION
	.align		4
        /*0020*/ 	.byte	0x03, 0x5f
        /*0022*/ 	.short	0x0101


	//----- nvinfo : EIATTR_VRC_CTA_INIT_COUNT
	.align		4
        /*0024*/ 	.byte	0x02, 0x4a
	.zero		1
	.zero		1


	//----- nvinfo : EIATTR_EXIT_INSTR_OFFSETS
	.align		4
        /*0028*/ 	.byte	0x04, 0x1c
        /*002a*/ 	.short	(.L_172 - .L_171)


	//   ....[0]....
.L_171:
        /*002c*/ 	.word	0x00000010


	//----- nvinfo : EIATTR_MAX_THREADS
	.align		4
.L_172:
        /*0030*/ 	.byte	0x04, 0x05
        /*0032*/ 	.short	(.L_174 - .L_173)
.L_173:
        /*0034*/ 	.word	0x00000100
        /*0038*/ 	.word	0x00000001
        /*003c*/ 	.word	0x00000001


	//----- nvinfo : EIATTR_CBANK_PARAM_SIZE
	.align		4
.L_174:
        /*0040*/ 	.byte	0x03, 0x19
        /*0042*/ 	.short	0x0438


	//----- nvinfo : EIATTR_PARAM_CBANK
	.align		4
        /*0044*/ 	.byte	0x04, 0x0a
        /*0046*/ 	.short	(.L_176 - .L_175)
	.align		4
.L_175:
        /*0048*/ 	.word	index@(.nv.constant0._ZN7cutlass13device_kernelIN5flash19enable_sm80_to_sm89INS1_16FlashAttnFwdSm80INS1_25CollectiveMainloopFwdSm80ILi8ELi1ELb0EN4cute5tupleIJNS5_1CILi128EEENS7_ILi64EEENS7_ILi192EEEEEELi192ENS_10bfloat16_tEfNS_4arch4Sm80ELb0ELb1ELb0ELb1ELb1ELb0ELb1ELb1EEENS1_21CollectiveEpilogueFwdINS6_IJS8_SA_S9_EEENS6_IJNS7_ILi1EEESI_SI_EEESC_SE_Li256ELb1ELb1ELb1ELb0EEENS1_36VarlenDynamicPersistentTileSchedulerILi128ELi64ELi256ELi256ELb1ELb1ELb0ELb1ELb0ELb1EEEEEEEEEvNT_6ParamsE)
        /*004c*/ 	.short	0x0380
        /*004e*/ 	.short	0x0438


	//----- nvinfo : EIATTR_SW_WAR
	.align		4
.L_176:
        /*0050*/ 	.byte	0x04, 0x36
        /*0052*/ 	.short	(.L_178 - .L_177)
.L_177:
        /*0054*/ 	.word	0x00000008
.L_178:


//--------------------- .nv.info._ZN7cutlass13device_kernelIN5flash19enable_sm80_to_sm89INS1_16FlashAttnFwdSm80INS1_25CollectiveMainloopFwdSm80ILi8ELi1ELb0EN4cute5tupleIJNS5_1CILi128EEENS7_ILi64EEENS7_ILi192EEEEEELi192ENS_10bfloat16_tEfNS_4arch4Sm80ELb0ELb1ELb0ELb1ELb1ELb1ELb1ELb1EEENS1_21CollectiveEpilogueFwdINS6_IJS8_SA_S9_EEENS6_IJNS7_ILi1EEESI_SI_EEESC_SE_Li256ELb1ELb1ELb1ELb0EEENS1_36VarlenDynamicPersistentTileSchedulerILi128ELi64ELi256ELi256ELb1ELb1ELb0ELb1ELb0ELb1EEEEEEEEEvNT_6ParamsE --------------------------
	.section	.nv.info._ZN7cutlass13device_kernelIN5flash19enable_sm80_to_sm89INS1_16FlashAttnFwdSm80INS1_25CollectiveMainloopFwdSm80ILi8ELi1ELb0EN4cute5tupleIJNS5_1CILi128EEENS7_ILi64EEENS7_ILi192EEEEEELi192ENS_10bfloat16_tEfNS_4arch4Sm80ELb0ELb1ELb0ELb1ELb1ELb1ELb1ELb1EEENS1_21CollectiveEpilogueFwdINS6_IJS8_SA_S9_EEENS6_IJNS7_ILi1EEESI_SI_EEESC_SE_Li256ELb1ELb1ELb1ELb0EEENS1_36VarlenDynamicPersistentTileSchedulerILi128ELi64ELi256ELi256ELb1ELb1ELb0ELb1ELb0ELb1EEEEEEEEEvNT_6ParamsE,"",@"SHT_CUDA_INFO"
	.sectionflags	@""
	.align	4


	//----- nvinfo : EIATTR_CUDA_API_VERSION
	.align		4
        /*0000*/ 	.byte	0x04, 0x37
        /*0002*/ 	.short	(.L_180 - .L_179)
.L_179:
        /*0004*/ 	.word	0x00000082


	//----- nvinfo : EIATTR_KPARAM_INFO
	.align		4
.L_180:
        /*0008*/ 	.byte	0x04, 0x17
        /*000a*/ 	.short	(.L_182 - .L_181)
.L_181:
        /*000c*/ 	.word	0x00000000
        /*0010*/ 	.short	0x0000
        /*0012*/ 	.short	0x0000
        /*0014*/ 	.byte	0x00, 0xf0, 0xe1, 0x10


	//----- nvinfo : EIATTR_SPARSE_MMA_MASK
	.align		4
.L_182:
        /*0018*/ 	.byte	0x03, 0x50
        /*001a*/ 	.short	0x0000


	//----- nvinfo : EIATTR_MAXREG_COUNT
	.align		4
        /*001c*/ 	.byte	0x03, 0x1b
        /*001e*/ 	.short	0x00ff


	//----- nvinfo : EIATTR_MERCURY_ISA_VERSION
	.align		4
        /*0020*/ 	.byte	0x03, 0x5f
        /*0022*/ 	.short	0x0101


	//----- nvinfo : EIATTR_VRC_CTA_INIT_COUNT
	.align		4
        /*0024*/ 	.byte	0x02, 0x4a
	.zero		1
	.zero		1


	//----- nvinfo : EIATTR_EXIT_INSTR_OFFSETS
	.align		4
        /*0028*/ 	.byte	0x04, 0x1c
        /*002a*/ 	.short	(.L_184 - .L_183)


	//   ....[0]....
.L_183:
        /*002c*/ 	.word	0x00000010


	//----- nvinfo : EIATTR_MAX_THREADS
	.align		4
.L_184:
        /*0030*/ 	.byte	0x04, 0x05
        /*0032*/ 	.short	(.L_186 - .L_185)
.L_185:
        /*0034*/ 	.word	0x00000100
        /*0038*/ 	.word	0x00000001
        /*003c*/ 	.word	0x00000001


	//----- nvinfo : EIATTR_CBANK_PARAM_SIZE
	.align		4
.L_186:
        /*0040*/ 	.byte	0x03, 0x19
        /*0042*/ 	.short	0x0438


	//----- nvinfo : EIATTR_PARAM_CBANK
	.align		4
        /*0044*/ 	.byte	0x04, 0x0a
        /*0046*/ 	.short	(.L_188 - .L_187)
	.align		4
.L_187:
        /*0048*/ 	.word	index@(.nv.constant0._ZN7cutlass13device_kernelIN5flash19enable_sm80_to_sm89INS1_16FlashAttnFwdSm80INS1_25CollectiveMainloopFwdSm80ILi8ELi1ELb0EN4cute5tupleIJNS5_1CILi128EEENS7_ILi64EEENS7_ILi192EEEEEELi192ENS_10bfloat16_tEfNS_4arch4Sm80ELb0ELb1ELb0ELb1ELb1ELb1ELb1ELb1EEENS1_21CollectiveEpilogueFwdINS6_IJS8_SA_S9_EEENS6_IJNS7_ILi1EEESI_SI_EEESC_SE_Li256ELb1ELb1ELb1ELb0EEENS1_36VarlenDynamicPersistentTileSchedulerILi128ELi64ELi256ELi256ELb1ELb1ELb0ELb1ELb0ELb1EEEEEEEEEvNT_6ParamsE)
        /*004c*/ 	.short	0x0380
        /*004e*/ 	.short	0x0438


	//----- nvinfo : EIATTR_SW_WAR
	.align		4
.L_188:
        /*0050*/ 	.byte	0x04, 0x36
        /*0052*/ 	.short	(.L_190 - .L_189)
.L_189:
        /*0054*/ 	.word	0x00000008
.L_190:


//--------------------- .nv.info._ZN7cutlass13device_kernelIN5flash19enable_sm80_to_sm89INS1_16FlashAttnFwdSm80INS1_25CollectiveMainloopFwdSm80ILi8ELi1ELb0EN4cute5tupleIJNS5_1CILi128EEENS7_ILi64EEENS7_ILi192EEEEEELi192ENS_10bfloat16_tEfNS_4arch4Sm80ELb1ELb0ELb0ELb0ELb1ELb0ELb1ELb1EEENS1_21CollectiveEpilogueFwdINS6_IJS8_SA_S9_EEENS6_IJNS7_ILi1EEESI_SI_EEESC_SE_Li256ELb0ELb1ELb1ELb0EEENS1_30DynamicPersistentTileSchedulerILi256ELi256ELb1ELb1ELb0EEEEEEEEEvNT_6ParamsE --------------------------
	.section	.nv.info._ZN7cutlass13device_kernelIN5flash19enable_sm80_to_sm89INS1_16FlashAttnFwdSm80INS1_25CollectiveMainloopFwdSm80ILi8ELi1ELb0EN4cute5tupleIJNS5_1CILi128EEENS7_ILi64EEENS7_ILi192EEEEEELi192ENS_10bfloat16_tEfNS_4arch4Sm80ELb1ELb0ELb0ELb0ELb1ELb0ELb1ELb1EEENS1_21CollectiveEpilogueFwdINS6_IJS8_SA_S9_EEENS6_IJNS7_ILi1EEESI_SI_EEESC_SE_Li256ELb0ELb1ELb1ELb0EEENS1_30DynamicPersistentTileSchedulerILi256ELi256ELb1ELb1ELb0EEEEEEEEEvNT_6ParamsE,"",@"SHT_CUDA_INFO"
	.sectionflags	@""
	.align	4


	//----- nvinfo : EIATTR_CUDA_API_VERSION
	.align		4
        /*0000*/ 	.byte	0x04, 0x37
        /*0002*/ 	.short	(.L_192 - .L_191)
.L_191:
        /*0004*/ 	.word	0x00000082


	//----- nvinfo : EIATTR_KPARAM_INFO
	.align		4
.L_192:
        /*0008*/ 	.byte	0x04, 0x17
        /*000a*/ 	.short	(.L_194 - .L_193)
.L_193:
        /*000c*/ 	.word	0x00000000
        /*0010*/ 	.short	0x0000
        /*0012*/ 	.short	0x0000
        /*0014*/ 	.byte	0x00, 0xf0, 0xa1, 0x10


	//----- nvinfo : EIATTR_SPARSE_MMA_MASK
	.align		4
.L_194:
        /*0018*/ 	.byte	0x03, 0x50
        /*001a*/ 	.short	0x0000


	//----- nvinfo : EIATTR_MAXREG_COUNT
	.align		4
        /*001c*/ 	.byte	0x03, 0x1b
        /*001e*/ 	.short	0x00ff


	//----- nvinfo : EIATTR_MERCURY_ISA_VERSION
	.align		4
        /*0020*/ 	.byte	0x03, 0x5f
        /*0022*/ 	.short	0x0101


	//----- nvinfo : EIATTR_VRC_CTA_INIT_COUNT
	.align		4
        /*0024*/ 	.byte	0x02, 0x4a
	.zero		1
	.zero		1


	//----- nvinfo : EIATTR_EXIT_INSTR_OFFSETS
	.align		4
        /*0028*/ 	.byte	0x04, 0x1c
        /*002a*/ 	.short	(.L_196 - .L_195)


	//   ....[0]....
.L_195:
        /*002c*/ 	.word	0x00000010


	//----- nvinfo : EIATTR_MAX_THREADS
	.align		4
.L_196:
        /*0030*/ 	.byte	0x04, 0x05
        /*0032*/ 	.short	(.L_198 - .L_197)
.L_197:
        /*0034*/ 	.word	0x00000100
        /*0038*/ 	.word	0x00000001
        /*003c*/ 	.word	0x00000001


	//----- nvinfo : EIATTR_CBANK_PARAM_SIZE
	.align		4
.L_198:
        /*0040*/ 	.byte	0x03, 0x19
        /*0042*/ 	.short	0x0428


	//----- nvinfo : EIATTR_PARAM_CBANK
	.align		4
        /*0044*/ 	.byte	0x04, 0x0a
        /*0046*/ 	.short	(.L_200 - .L_199)
	.align		4
.L_199:
        /*0048*/ 	.word	index@(.nv.constant0._ZN7cutlass13device_kernelIN5flash19enable_sm80_to_sm89INS1_16FlashAttnFwdSm80INS1_25CollectiveMainloopFwdSm80ILi8ELi1ELb0EN4cute5tupleIJNS5_1CILi128EEENS7_ILi64EEENS7_ILi192EEEEEELi192ENS_10bfloat16_tEfNS_4arch4Sm80ELb1ELb0ELb0ELb0ELb1ELb0ELb1ELb1EEENS1_21CollectiveEpilogueFwdINS6_IJS8_SA_S9_EEENS6_IJNS7_ILi1EEESI_SI_EEESC_SE_Li256ELb0ELb1ELb1ELb0EEENS1_30DynamicPersistentTileSchedulerILi256ELi256ELb1ELb1ELb0EEEEEEEEEvNT_6ParamsE)
        /*004c*/ 	.short	0x0380
        /*004e*/ 	.short	0x0428


	//----- nvinfo : EIATTR_SW_WAR
	.align		4
.L_200:
        /*0050*/ 	.byte	0x04, 0x36
        /*0052*/ 	.short	(.L_202 - .L_201)
.L_201:
        /*0054*/ 	.word	0x00000008
.L_202:


//--------------------- .nv.info._ZN7cutlass13device_kernelIN5flash19enable_sm80_to_sm89INS1_16FlashAttnFwdSm80INS1_25CollectiveMainloopFwdSm80ILi8ELi1ELb0EN4cute5tupleIJNS5_1CILi128EEENS7_ILi64EEENS7_ILi192EEEEEELi192ENS_10bfloat16_tEfNS_4arch4Sm80ELb1ELb0ELb0ELb1ELb1ELb0ELb1ELb1EEENS1_21CollectiveEpilogueFwdINS6_IJS8_SA_S9_EEENS6_IJNS7_ILi1EEESI_SI_EEESC_SE_Li256ELb1ELb1ELb1ELb0EEENS1_36VarlenDynamicPersistentTileSchedulerILi128ELi64ELi256ELi256ELb1ELb1ELb0ELb1ELb1ELb1EEEEEEEEEvNT_6ParamsE --------------------------
	.section	.nv.info._ZN7cutlass13device_kernelIN5flash19enable_sm80_to_sm89INS1_16FlashAttnFwdSm80INS1_25CollectiveMainloopFwdSm80ILi8ELi1ELb0EN4cute5tupleIJNS5_1CILi128EEENS7_ILi64EEENS7_ILi192EEEEEELi192ENS_10bfloat16_tEfNS_4arch4Sm80ELb1ELb0ELb0ELb1ELb1ELb0ELb1ELb1EEENS1_21CollectiveEpilogueFwdINS6_IJS8_SA_S9_EEENS6_IJNS7_ILi1EEESI_SI_EEESC_SE_Li256ELb1ELb1ELb1ELb0EEENS1_36VarlenDynamicPersistentTileSchedulerILi128ELi64ELi256ELi256ELb1ELb1ELb0ELb1ELb1ELb1EEEEEEEEEvNT_6ParamsE,"",@"SHT_CUDA_INFO"
	.sectionflags	@""
	.align	4


	//----- nvinfo : EIATTR_CUDA_API_VERSION
	.align		4
        /*0000*/ 	.byte	0x04, 0x37
        /*0002*/ 	.short	(.L_204 - .L_203)
.L_203:
        /*0004*/ 	.word	0x00000082


	//----- nvinfo : EIATTR_KPARAM_INFO
	.align		4
.L_204:
        /*0008*/ 	.byte	0x04, 0x17
        /*000a*/ 	.short	(.L_206 - .L_205)
.L_205:
        /*000c*/ 	.word	0x00000000
        /*0010*/ 	.short	0x0000
        /*0012*/ 	.short	0x0000
        /*0014*/ 	.byte	0x00, 0xf0, 0xe1, 0x10


	//----- nvinfo : EIATTR_SPARSE_MMA_MASK
	.align		4
.L_206:
        /*0018*/ 	.byte	0x03, 0x50
        /*001a*/ 	.short	0x0000


	//----- nvinfo : EIATTR_MAXREG_COUNT
	.align		4
        /*001c*/ 	.byte	0x03, 0x1b
        /*001e*/ 	.short	0x00ff


	//----- nvinfo : EIATTR_MERCURY_ISA_VERSION
	.align		4
        /*0020*/ 	.byte	0x03, 0x5f
        /*0022*/ 	.short	0x0101


	//----- nvinfo : EIATTR_VRC_CTA_INIT_COUNT
	.align		4
        /*0024*/ 	.byte	0x02, 0x4a
	.zero		1
	.zero		1


	//----- nvinfo : EIATTR_EXIT_INSTR_OFFSETS
	.align		4
        /*0028*/ 	.byte	0x04, 0x1c
        /*002a*/ 	.short	(.L_208 - .L_207)


	//   ....[0]....
.L_207:
        /*002c*/ 	.word	0x00000010


	//----- nvinfo : EIATTR_MAX_THREADS
	.align		4
.L_208:
        /*0030*/ 	.byte	0x04, 0x05
        /*0032*/ 	.short	(.L_210 - .L_209)
.L_209:
        /*0034*/ 	.word	0x00000100
        /*0038*/ 	.word	0x00000001
        /*003c*/ 	.word	0x00000001


	//----- nvinfo : EIATTR_CBANK_PARAM_SIZE
	.align		4
.L_210:
        /*0040*/ 	.byte	0x03, 0x19
        /*0042*/ 	.short	0x0438


	//----- nvinfo : EIATTR_PARAM_CBANK
	.align		4
        /*0044*/ 	.byte	0x04, 0x0a
        /*0046*/ 	.short	(.L_212 - .L_211)
	.align		4
.L_211:
        /*0048*/ 	.word	index@(.nv.constant0._ZN7cutlass13device_kernelIN5flash19enable_sm80_to_sm89INS1_16FlashAttnFwdSm80INS1_25CollectiveMainloopFwdSm80ILi8ELi1ELb0EN4cute5tupleIJNS5_1CILi128EEENS7_ILi64EEENS7_ILi192EEEEEELi192ENS_10bfloat16_tEfNS_4arch4Sm80ELb1ELb0ELb0ELb1ELb1ELb0ELb1ELb1EEENS1_21CollectiveEpilogueFwdINS6_IJS8_SA_S9_EEENS6_IJNS7_ILi1EEESI_SI_EEESC_SE_Li256ELb1ELb1ELb1ELb0EEENS1_36VarlenDynamicPersistentTileSchedulerILi128ELi64ELi256ELi256ELb1ELb1ELb0ELb1ELb1ELb1EEEEEEEEEvNT_6ParamsE)
        /*004c*/ 	.short	0x0380
        /*004e*/ 	.short	0x0438


	//----- nvinfo : EIATTR_SW_WAR
	.align		4
.L_212:
        /*0050*/ 	.byte	0x04, 0x36
        /*0052*/ 	.short	(.L_214 - .L_213)
.L_213:
        /*0054*/ 	.word	0x00000008
.L_214:


//--------------------- .nv.info._ZN7cutlass13device_kernelIN5flash19enable_sm80_to_sm89INS1_16FlashAttnFwdSm80INS1_25CollectiveMainloopFwdSm80ILi8ELi1ELb0EN4cute5tupleIJNS5_1CILi128EEENS7_ILi64EEENS7_ILi192EEEEEELi192ENS_10bfloat16_tEfNS_4arch4Sm80ELb1ELb0ELb0ELb1ELb1ELb1ELb1ELb1EEENS1_21CollectiveEpilogueFwdINS6_IJS8_SA_S9_EEENS6_IJNS7_ILi1EEESI_SI_EEESC_SE_Li256ELb1ELb1ELb1ELb0EEENS1_36VarlenDynamicPersistentTileSchedulerILi128ELi64ELi256ELi256ELb1ELb1ELb0ELb1ELb1ELb1EEEEEEEEEvNT_6ParamsE --------------------------
	.section	.nv.info._ZN7cutlass13device_kernelIN5flash19enable_sm80_to_sm89INS1_16FlashAttnFwdSm80INS1_25CollectiveMainloopFwdSm80ILi8ELi1ELb0EN4cute5tupleIJNS5_1CILi128EEENS7_ILi64EEENS7_ILi192EEEEEELi192ENS_10bfloat16_tEfNS_4arch4Sm80ELb1ELb0ELb0ELb1ELb1ELb1ELb1ELb1EEENS1_21CollectiveEpilogueFwdINS6_IJS8_SA_S9_EEENS6_IJNS7_ILi1EEESI_SI_EEESC_SE_Li256ELb1ELb1ELb1ELb0EEENS1_36VarlenDynamicPersistentTileSchedulerILi128ELi64ELi256ELi256ELb1ELb1ELb0ELb1ELb1ELb1EEEEEEEEEvNT_6ParamsE,"",@"SHT_CUDA_INFO"
	.sectionflags	@""
	.align	4


	//----- nvinfo : EIATTR_CUDA_API_VERSION
	.align		4
        /*0000*/ 	.byte	0x04, 0x37
        /*0002*/ 	.short	(.L_216 - .L_215)
.L_215:
        /*0004*/ 	.word	0x00000082


	//----- nvinfo : EIATTR_KPARAM_INFO
	.align		4
.L_216:
        /*0008*/ 	.byte	0x04, 0x17
        /*000a*/ 	.short	(.L_218 - .L_217)
.L_217:
        /*000c*/ 	.word	0x00000000
        /*0010*/ 	.short	0x0000
        /*0012*/ 	.short	0x0000
        /*0014*/ 	.byte	0x00, 0xf0, 0xe1, 0x10


	//----- nvinfo : EIATTR_SPARSE_MMA_MASK
	.align		4
.L_218:
        /*0018*/ 	.byte	0x03, 0x50
        /*001a*/ 	.short	0x0000


	//----- nvinfo : EIATTR_MAXREG_COUNT
	.align		4
        /*001c*/ 	.byte	0x03, 0x1b
        /*001e*/ 	.short	0x00ff


	//----- nvinfo : EIATTR_MERCURY_ISA_VERSION
	.align		4
        /*0020*/ 	.byte	0x03, 0x5f
        /*0022*/ 	.short	0x0101


	//----- nvinfo : EIATTR_VRC_CTA_INIT_COUNT
	.align		4
        /*0024*/ 	.byte	0x02, 0x4a
	.zero		1
	.zero		1


	//----- nvinfo : EIATTR_EXIT_INSTR_OFFSETS
	.align		4
        /*0028*/ 	.byte	0x04, 0x1c
        /*002a*/ 	.short	(.L_220 - .L_219)


	//   ....[0]....
.L_219:
        /*002c*/ 	.word	0x00000010


	//----- nvinfo : EIATTR_MAX_THREADS
	.align		4
.L_220:
        /*0030*/ 	.byte	0x04, 0x05
        /*0032*/ 	.short	(.L_222 - .L_221)
.L_221:
        /*0034*/ 	.word	0x00000100
        /*0038*/ 	.word	0x00000001
        /*003c*/ 	.word	0x00000001


	//----- nvinfo : EIATTR_CBANK_PARAM_SIZE
	.align		4
.L_222:
        /*0040*/ 	.byte	0x03, 0x19
        /*0042*/ 	.short	0x0438


	//----- nvinfo : EIATTR_PARAM_CBANK
	.align		4
        /*0044*/ 	.byte	0x04, 0x0a
        /*0046*/ 	.short	(.L_224 - .L_223)
	.align		4
.L_223:
        /*0048*/ 	.word	index@(.nv.constant0._ZN7cutlass13device_kernelIN5flash19enable_sm80_to_sm89INS1_16FlashAttnFwdSm80INS1_25CollectiveMainloopFwdSm80ILi8ELi1ELb0EN4cute5tupleIJNS5_1CILi128EEENS7_ILi64EEENS7_ILi192EEEEEELi192ENS_10bfloat16_tEfNS_4arch4Sm80ELb1ELb0ELb0ELb1ELb1ELb1ELb1ELb1EEENS1_21CollectiveEpilogueFwdINS6_IJS8_SA_S9_EEENS6_IJNS7_ILi1EEESI_SI_EEESC_SE_Li256ELb1ELb1ELb1ELb0EEENS1_36VarlenDynamicPersistentTileSchedulerILi128ELi64ELi256ELi256ELb1ELb1ELb0ELb1ELb1ELb1EEEEEEEEEvNT_6ParamsE)
        /*004c*/ 	.short	0x0380
        /*004e*/ 	.short	0x0438


	//----- nvinfo : EIATTR_SW_WAR
	.align		4
.L_224:
        /*0050*/ 	.byte	0x04, 0x36
        /*0052*/ 	.short	(.L_226 - .L_225)
.L_225:
        /*0054*/ 	.word	0x00000008
.L_226:


//--------------------- .nv.info._ZN7cutlass13device_kernelIN5flash19enable_sm80_to_sm89INS1_16FlashAttnFwdSm80INS1_25CollectiveMainloopFwdSm80ILi8ELi2ELb0EN4cute5tupleIJNS5_1CILi128EEENS7_ILi64EEENS7_ILi192EEEEEELi192ENS_10bfloat16_tEfNS_4arch4Sm80ELb0ELb0ELb0ELb0ELb1ELb0ELb1ELb1EEENS1_21CollectiveEpilogueFwdINS6_IJS8_SA_S9_EEENS6_IJNS7_ILi1EEESI_SI_EEESC_SE_Li256ELb0ELb1ELb1ELb0EEENS1_19SingleTileSchedulerILb0ELb1ELb1ELi128EEEEEEEEEvNT_6ParamsE --------------------------
	.section	.nv.info._ZN7cutlass13device_kernelIN5flash19enable_sm80_to_sm89INS1_16FlashAttnFwdSm80INS1_25CollectiveMainloopFwdSm80ILi8ELi2ELb0EN4cute5tupleIJNS5_1CILi128EEENS7_ILi64EEENS7_ILi192EEEEEELi192ENS_10bfloat16_tEfNS_4arch4Sm80ELb0ELb0ELb0ELb0ELb1ELb0ELb1ELb1EEENS1_21CollectiveEpilogueFwdINS6_IJS8_SA_S9_EEENS6_IJNS7_ILi1EEESI_SI_EEESC_SE_Li256ELb0ELb1ELb1ELb0EEENS1_19SingleTileSchedulerILb0ELb1ELb1ELi128EEEEEEEEEvNT_6ParamsE,"",@"SHT_CUDA_INFO"
	.sectionflags	@""
	.align	4


	//----- nvinfo : EIATTR_CUDA_API_VERSION
	.align		4
        /*0000*/ 	.byte	0x04, 0x37
        /*0002*/ 	.short	(.L_228 - .L_227)
.L_227:
        /*0004*/ 	.word	0x00000082


	//----- nvinfo : EIATTR_KPARAM_INFO
	.align		4
.L_228:
        /*0008*/ 	.byte	0x04, 0x17
        /*000a*/ 	.short	(.L_230 - .L_229)
.L_229:
        /*000c*/ 	.word	0x00000000
        /*0010*/ 	.short	0x0000
        /*0012*/ 	.short	0x0000
        /*0014*/ 	.byte	0x00, 0xf0, 0x61, 0x10


	//----- nvinfo : EIATTR_SPARSE_MMA_MASK
	.align		4
.L_230:
        /*0018*/ 	.byte	0x03, 0x50
        /*001a*/ 	.short	0x0000


	//----- nvinfo : EIATTR_MAXREG_COUNT
	.align		4
        /*001c*/ 	.byte	0x03, 0x1b
        /*001e*/ 	.short	0x00ff


	//----- nvinfo : EIATTR_MERCURY_ISA_VERSION
	.align		4
        /*0020*/ 	.byte	0x03, 0x5f
        /*0022*/ 	.short	0x0101


	//----- nvinfo : EIATTR_VRC_CTA_INIT_COUNT
	.align		4
        /*0024*/ 	.byte	0x02, 0x4a
	.zero		1
	.zero		1


	//----- nvinfo : EIATTR_EXIT_INSTR_OFFSETS
	.align		4
        /*0028*/ 	.byte	0x04, 0x1c
        /*002a*/ 	.short	(.L_232 - .L_231)


	//   ....[0]....
.L_231:
        /*002c*/ 	.word	0x00000010


	//----- nvinfo : EIATTR_MAX_THREADS
	.align		4
.L_232:
        /*0030*/ 	.byte	0x04, 0x05
        /*0032*/ 	.short	(.L_234 - .L_233)
.L_233:
        /*0034*/ 	.word	0x00000100
        /*0038*/ 	.word	0x00000001
        /*003c*/ 	.word	0x00000001


	//----- nvinfo : EIATTR_CBANK_PARAM_SIZE
	.align		4
.L_234:
        /*0040*/ 	.byte	0x03, 0x19
        /*0042*/ 	.short	0x0418


	//----- nvinfo : EIATTR_PARAM_CBANK
	.align		4
        /*0044*/ 	.byte	0x04, 0x0a
        /*0046*/ 	.short	(.L_236 - .L_235)
	.align		4
.L_235:
        /*0048*/ 	.word	index@(.nv.constant0._ZN7cutlass13device_kernelIN5flash19enable_sm80_to_sm89INS1_16FlashAttnFwdSm80INS1_25CollectiveMainloopFwdSm80ILi8ELi2ELb0EN4cute5tupleIJNS5_1CILi128EEENS7_ILi64EEENS7_ILi192EEEEEELi192ENS_10bfloat16_tEfNS_4arch4Sm80ELb0ELb0ELb0ELb0ELb1ELb0ELb1ELb1EEENS1_21CollectiveEpilogueFwdINS6_IJS8_SA_S9_EEENS6_IJNS7_ILi1EEESI_SI_EEESC_SE_Li256ELb0ELb1ELb1ELb0EEENS1_19SingleTileSchedulerILb0ELb1ELb1ELi128EEEEEEEEEvNT_6ParamsE)
        /*004c*/ 	.short	0x0380
        /*004e*/ 	.short	0x0418


	//----- nvinfo : EIATTR_SW_WAR
	.align		4
.L_236:
        /*0050*/ 	.byte	0x04, 0x36
        /*0052*/ 	.short	(.L_238 - .L_237)
.L_237:
        /*0054*/ 	.word	0x00000008
.L_238:


//--------------------- .nv.info._ZN7cutlass13device_kernelIN5flash19enable_sm80_to_sm89INS1_16FlashAttnFwdSm80INS1_25CollectiveMainloopFwdSm80ILi8ELi2ELb0EN4cute5tupleIJNS5_1CILi128EEENS7_ILi64EEENS7_ILi192EEEEEELi192ENS_10bfloat16_tEfNS_4arch4Sm80ELb0ELb0ELb0ELb1ELb1ELb0ELb1ELb1EEENS1_21CollectiveEpilogueFwdINS6_IJS8_SA_S9_EEENS6_IJNS7_ILi1EEESI_SI_EEESC_SE_Li256ELb1ELb1ELb1ELb0EEENS1_36VarlenDynamicPersistentTileSchedulerILi128ELi64ELi256ELi256ELb1ELb1ELb0ELb0ELb1ELb1EEEEEEEEEvNT_6ParamsE --------------------------
	.section	.nv.info._ZN7cutlass13device_kernelIN5flash19enable_sm80_to_sm89INS1_16FlashAttnFwdSm80INS1_25CollectiveMainloopFwdSm80ILi8ELi2ELb0EN4cute5tupleIJNS5_1CILi128EEENS7_ILi64EEENS7_ILi192EEEEEELi192ENS_10bfloat16_tEfNS_4arch4Sm80ELb0ELb0ELb0ELb1ELb1ELb0ELb1ELb1EEENS1_21CollectiveEpilogueFwdINS6_IJS8_SA_S9_EEENS6_IJNS7_ILi1EEESI_SI_EEESC_SE_Li256ELb1ELb1ELb1ELb0EEENS1_36VarlenDynamicPersistentTileSchedulerILi128ELi64ELi256ELi256ELb1ELb1ELb0ELb0ELb1ELb1EEEEEEEEEvNT_6ParamsE,"",@"SHT_CUDA_INFO"
	.sectionflags	@""
	.align	4


	//----- nvinfo : EIATTR_CUDA_API_VERSION
	.align		4
        /*0000*/ 	.byte	0x04, 0x37
        /*0002*/ 	.short	(.L_240 - .L_239)
.L_239:
        /*0004*/ 	.word	0x00000082


	//----- nvinfo : EIATTR_KPARAM_INFO
	.align		4
.L_240:
        /*0008*/ 	.byte	0x04, 0x17
        /*000a*/ 	.short	(.L_242 - .L_241)
.L_241:
        /*000c*/ 	.word	0x00000000
        /*0010*/ 	.short	0x0000
        /*0012*/ 	.short	0x0000
        /*0014*/ 	.byte	0x00, 0xf0, 0xe1, 0x10


	//----- nvinfo : EIATTR_SPARSE_MMA_MASK
	.align		4
.L_242:
        /*0018*/ 	.byte	0x03, 0x50
        /*001a*/ 	.short	0x0000


	//----- nvinfo : EIATTR_MAXREG_COUNT
	.align		4
        /*001c*/ 	.byte	0x03, 0x1b
        /*001e*/ 	.short	0x00ff


	//----- nvinfo : EIATTR_MERCURY_ISA_VERSION
	.align		4
        /*0020*/ 	.byte	0x03, 0x5f
        /*0022*/ 	.short	0x0101


	//----- nvinfo : EIATTR_VRC_CTA_INIT_COUNT
	.align		4
        /*0024*/ 	.byte	0x02, 0x4a
	.zero		1
	.zero		1


	//----- nvinfo : EIATTR_EXIT_INSTR_OFFSETS
	.align		4
        /*0028*/ 	.byte	0x04, 0x1c
        /*002a*/ 	.short	(.L_244 - .L_243)


	//   ....[0]....
.L_243:
        /*002c*/ 	.word	0x00000010


	//----- nvinfo : EIATTR_MAX_THREADS
	.align		4
.L_244:
        /*0030*/ 	.byte	0x04, 0x05
        /*0032*/ 	.short	(.L_246 - .L_245)
.L_245:
        /*0034*/ 	.word	0x00000100
        /*0038*/ 	.word	0x00000001
        /*003c*/ 	.word	0x00000001


	//----- nvinfo : EIATTR_CBANK_PARAM_SIZE
	.align		4
.L_246:
        /*0040*/ 	.byte	0x03, 0x19
        /*0042*/ 	.short	0x0438


	//----- nvinfo : EIATTR_PARAM_CBANK
	.align		4
        /*0044*/ 	.byte	0x04, 0x0a
        /*0046*/ 	.short	(.L_248 - .L_247)
	.align		4
.L_247:
        /*0048*/ 	.word	index@(.nv.constant0._ZN7cutlass13device_kernelIN5flash19enable_sm80_to_sm89INS1_16FlashAttnFwdSm80INS1_25CollectiveMainloopFwdSm80ILi8ELi2ELb0EN4cute5tupleIJNS5_1CILi128EEENS7_ILi64EEENS7_ILi192EEEEEELi192ENS_10bfloat16_tEfNS_4arch4Sm80ELb0ELb0ELb0ELb1ELb1ELb0ELb1ELb1EEENS1_21CollectiveEpilogueFwdINS6_IJS8_SA_S9_EEENS6_IJNS7_ILi1EEESI_SI_EEESC_SE_Li256ELb1ELb1ELb1ELb0EEENS1_36VarlenDynamicPersistentTileSchedulerILi128ELi64ELi256ELi256ELb1ELb1ELb0ELb0ELb1ELb1EEEEEEEEEvNT_6ParamsE)
        /*004c*/ 	.short	0x0380
        /*004e*/ 	.short	0x0438


	//----- nvinfo : EIATTR_SW_WAR
	.align		4
.L_248:
        /*0050*/ 	.byte	0x04, 0x36
        /*0052*/ 	.short	(.L_250 - .L_249)
.L_249:
        /*0054*/ 	.word	0x00000008
.L_250:


//--------------------- .nv.info._ZN7cutlass13device_kernelIN5flash19enable_sm80_to_sm89INS1_16FlashAttnFwdSm80INS1_25CollectiveMainloopFwdSm80ILi8ELi2ELb0EN4cute5tupleIJNS5_1CILi128EEENS7_ILi64EEENS7_ILi192EEEEEELi192ENS_10bfloat16_tEfNS_4arch4Sm80ELb0ELb0ELb0ELb1ELb1ELb1ELb1ELb1EEENS1_21CollectiveEpilogueFwdINS6_IJS8_SA_S9_EEENS6_IJNS7_ILi1EEESI_SI_EEESC_SE_Li256ELb1ELb1ELb1ELb0EEENS1_36VarlenDynamicPersistentTileSchedulerILi128ELi64ELi256ELi256ELb1ELb1ELb0ELb0ELb1ELb1EEEEEEEEEvNT_6ParamsE --------------------------
	.section	.nv.info._ZN7cutlass13device_kernelIN5flash19enable_sm80_to_sm89INS1_16FlashAttnFwdSm80INS1_25CollectiveMainloopFwdSm80ILi8ELi2ELb0EN4cute5tupleIJNS5_1CILi128EEENS7_ILi64EEENS7_ILi192EEEEEELi192ENS_10bfloat16_tEfNS_4arch4Sm80ELb0ELb0ELb0ELb1ELb1ELb1ELb1ELb1EEENS1_21CollectiveEpilogueFwdINS6_IJS8_SA_S9_EEENS6_IJNS7_ILi1EEESI_SI_EEESC_SE_Li256ELb1ELb1ELb1ELb0EEENS1_36VarlenDynamicPersistentTileSchedulerILi128ELi64ELi256ELi256ELb1ELb1ELb0ELb0ELb1ELb1EEEEEEEEEvNT_6ParamsE,"",@"SHT_CUDA_INFO"
	.sectionflags	@""
	.align	4


	//----- nvinfo : EIATTR_CUDA_API_VERSION
	.align		4
        /*0000*/ 	.byte	0x04, 0x37
        /*0002*/ 	.short	(.L_252 - .L_251)
.L_251:
        /*0004*/ 	.word	0x00000082


	//----- nvinfo : EIATTR_KPARAM_INFO
	.align		4
.L_252:
        /*0008*/ 	.byte	0x04, 0x17
        /*000a*/ 	.short	(.L_254 - .L_253)
.L_253:
        /*000c*/ 	.word	0x00000000
        /*0010*/ 	.short	0x0000
        /*0012*/ 	.short	0x0000
        /*0014*/ 	.byte	0x00, 0xf0, 0xe1, 0x10


	//----- nvinfo : EIATTR_SPARSE_MMA_MASK
	.align		4
.L_254:
        /*0018*/ 	.byte	0x03, 0x50
        /*001a*/ 	.short	0x0000


	//----- nvinfo : EIATTR_MAXREG_COUNT
	.align		4
        /*001c*/ 	.byte	0x03, 0x1b
        /*001e*/ 	.short	0x00ff


	//----- nvinfo : EIATTR_MERCURY_ISA_VERSION
	.align		4
        /*0020*/ 	.byte	0x03, 0x5f
        /*0022*/ 	.short	0x0101


	//----- nvinfo : EIATTR_VRC_CTA_INIT_COUNT
	.align		4
        /*0024*/ 	.byte	0x02, 0x4a
	.zero		1
	.zero		1


	//----- nvinfo : EIATTR_EXIT_INSTR_OFFSETS
	.align		4
        /*0028*/ 	.byte	0x04, 0x1c
        /*002a*/ 	.short	(.L_256 - .L_255)


	//   ....[0]....
.L_255:
        /*002c*/ 	.word	0x00000010


	//----- nvinfo : EIATTR_MAX_THREADS
	.align		4
.L_256:
        /*0030*/ 	.byte	0x04, 0x05
        /*0032*/ 	.short	(.L_258 - .L_257)
.L_257:
        /*0034*/ 	.word	0x00000100
        /*0038*/ 	.word	0x00000001
        /*003c*/ 	.word	0x00000001


	//----- nvinfo : EIATTR_CBANK_PARAM_SIZE
	.align		4
.L_258:
        /*0040*/ 	.byte	0x03, 0x19
        /*0042*/ 	.short	0x0438


	//----- nvinfo : EIATTR_PARAM_CBANK
	.align		4
        /*0044*/ 	.byte	0x04, 0x0a
        /*0046*/ 	.short	(.L_260 - .L_259)
	.align		4
.L_259:
        /*0048*/ 	.word	index@(.nv.constant0._ZN7cutlass13device_kernelIN5flash19enable_sm80_to_sm89INS1_16FlashAttnFwdSm80INS1_25CollectiveMainloopFwdSm80ILi8ELi2ELb0EN4cute5tupleIJNS5_1CILi128EEENS7_ILi64EEENS7_ILi192EEEEEELi192ENS_10bfloat16_tEfNS_4arch4Sm80ELb0ELb0ELb0ELb1ELb1ELb1ELb1ELb1EEENS1_21CollectiveEpilogueFwdINS6_IJS8_SA_S9_EEENS6_IJNS7_ILi1EEESI_SI_EEESC_SE_Li256ELb1ELb1ELb1ELb0EEENS1_36VarlenDynamicPersistentTileSchedulerILi128ELi64ELi256ELi256ELb1ELb1ELb0ELb0ELb1ELb1EEEEEEEEEvNT_6ParamsE)
        /*004c*/ 	.short	0x0380
        /*004e*/ 	.short	0x0438


	//----- nvinfo : EIATTR_SW_WAR
	.align		4
.L_260:
        /*0050*/ 	.byte	0x04, 0x36
        /*0052*/ 	.short	(.L_262 - .L_261)
.L_261:
        /*0054*/ 	.word	0x00000008
.L_262:


//--------------------- .nv.info._ZN7cutlass13device_kernelIN5flash19enable_sm80_to_sm89INS1_16FlashAttnFwdSm80INS1_25CollectiveMainloopFwdSm80ILi8ELi2ELb0EN4cute5tupleIJNS5_1CILi128EEENS7_ILi64EEENS7_ILi192EEEEEELi192ENS_10bfloat16_tEfNS_4arch4Sm80ELb0ELb1ELb0ELb0ELb1ELb0ELb1ELb1EEENS1_21CollectiveEpilogueFwdINS6_IJS8_SA_S9_EEENS6_IJNS7_ILi1EEESI_SI_EEESC_SE_Li256ELb0ELb1ELb1ELb0EEENS1_19SingleTileSchedulerILb0ELb1ELb1ELi128EEEEEEEEEvNT_6ParamsE --------------------------
	.section	.nv.info._ZN7cutlass13device_kernelIN5flash19enable_sm80_to_sm89INS1_16FlashAttnFwdSm80INS1_25CollectiveMainloopFwdSm80ILi8ELi2ELb0EN4cute5tupleIJNS5_1CILi128EEENS7_ILi64EEENS7_ILi192EEEEEELi192ENS_10bfloat16_tEfNS_4arch4Sm80ELb0ELb1ELb0ELb0ELb1ELb0ELb1ELb1EEENS1_21CollectiveEpilogueFwdINS6_IJS8_SA_S9_EEENS6_IJNS7_ILi1EEESI_SI_EEESC_SE_Li256ELb0ELb1ELb1ELb0EEENS1_19SingleTileSchedulerILb0ELb1ELb1ELi128EEEEEEEEEvNT_6ParamsE,"",@"SHT_CUDA_INFO"
	.sectionflags	@""
	.align	4


	//----- nvinfo : EIATTR_CUDA_API_VERSION
	.align		4
        /*0000*/ 	.byte	0x04, 0x37
        /*0002*/ 	.short	(.L_264 - .L_263)
.L_263:
        /*0004*/ 	.word	0x00000082


	//----- nvinfo : EIATTR_KPARAM_INFO
	.align		4
.L_264:
        /*0008*/ 	.byte	0x04, 0x17
        /*000a*/ 	.short	(.L_266 - .L_265)
.L_265:
        /*000c*/ 	.word	0x00000000
        /*0010*/ 	.short	0x0000
        /*0012*/ 	.short	0x0000
        /*0014*/ 	.byte	0x00, 0xf0, 0x61, 0x10


	//----- nvinfo : EIATTR_SPARSE_MMA_MASK
	.align		4
.L_266:
        /*0018*/ 	.byte	0x03, 0x50
        /*001a*/ 	.short	0x0000


	//----- nvinfo : EIATTR_MAXREG_COUNT
	.align		4
        /*001c*/ 	.byte	0x03, 0x1b
        /*001e*/ 	.short	0x00ff


	//----- nvinfo : EIATTR_MERCURY_ISA_VERSION
	.align		4
        /*0020*/ 	.byte	0x03, 0x5f
        /*0022*/ 	.short	0x0101


	//----- nvinfo : EIATTR_VRC_CTA_INIT_COUNT
	.align		4
        /*0024*/ 	.byte	0x02, 0x4a
	.zero		1
	.zero		1


	//----- nvinfo : EIATTR_EXIT_INSTR_OFFSETS
	.align		4
        /*0028*/ 	.byte	0x04, 0x1c
        /*002a*/ 	.short	(.L_268 - .L_267)


	//   ....[0]....
.L_267:
        /*002c*/ 	.word	0x00000010


	//----- nvinfo : EIATTR_MAX_THREADS
	.align		4
.L_268:
        /*0030*/ 	.byte	0x04, 0x05
        /*0032*/ 	.short	(.L_270 - .L_269)
.L_269:
        /*0034*/ 	.word	0x00000100
        /*0038*/ 	.word	0x00000001
        /*003c*/ 	.word	0x00000001


	//----- nvinfo : EIATTR_CBANK_PARAM_SIZE
	.align		4
.L_270:
        /*0040*/ 	.byte	0x03, 0x19
        /*0042*/ 	.short	0x0418


	//----- nvinfo : EIATTR_PARAM_CBANK
	.align		4
        /*0044*/ 	.byte	0x04, 0x0a
        /*0046*/ 	.short	(.L_272 - .L_271)
	.align		4
.L_271:
        /*0048*/ 	.word	index@(.nv.constant0._ZN7cutlass13device_kernelIN5flash19enable_sm80_to_sm89INS1_16FlashAttnFwdSm80INS1_25CollectiveMainloopFwdSm80ILi8ELi2ELb0EN4cute5tupleIJNS5_1CILi128EEENS7_ILi64EEENS7_ILi192EEEEEELi192ENS_10bfloat16_tEfNS_4arch4Sm80ELb0ELb1ELb0ELb0ELb1ELb0ELb1ELb1EEENS1_21CollectiveEpilogueFwdINS6_IJS8_SA_S9_EEENS6_IJNS7_ILi1EEESI_SI_EEESC_SE_Li256ELb0ELb1ELb1ELb0EEENS1_19SingleTileSchedulerILb0ELb1ELb1ELi128EEEEEEEEEvNT_6ParamsE)
        /*004c*/ 	.short	0x0380
        /*004e*/ 	.short	0x0418


	//----- nvinfo : EIATTR_SW_WAR
	.align		4
.L_272:
        /*0050*/ 	.byte	0x04, 0x36
        /*0052*/ 	.short	(.L_274 - .L_273)
.L_273:
        /*0054*/ 	.word	0x00000008
.L_274:


//--------------------- .nv.info._ZN7cutlass13device_kernelIN5flash19enable_sm80_to_sm89INS1_16FlashAttnFwdSm80INS1_25CollectiveMainloopFwdSm80ILi8ELi2ELb0EN4cute5tupleIJNS5_1CILi128EEENS7_ILi64EEENS7_ILi192EEEEEELi192ENS_10bfloat16_tEfNS_4arch4Sm80ELb0ELb1ELb0ELb1ELb1ELb0ELb1ELb1EEENS1_21CollectiveEpilogueFwdINS6_IJS8_SA_S9_EEENS6_IJNS7_ILi1EEESI_SI_EEESC_SE_Li256ELb1ELb1ELb1ELb0EEENS1_36VarlenDynamicPersistentTileSchedulerILi128ELi64ELi256ELi256ELb1ELb1ELb0ELb1ELb0ELb1EEEEEEEEEvNT_6ParamsE --------------------------
	.section	.nv.info._ZN7cutlass13device_kernelIN5flash19enable_sm80_to_sm89INS1_16FlashAttnFwdSm80INS1_25CollectiveMainloopFwdSm80ILi8ELi2ELb0EN4cute5tupleIJNS5_1CILi128EEENS7_ILi64EEENS7_ILi192EEEEEELi192ENS_10bfloat16_tEfNS_4arch4Sm80ELb0ELb1ELb0ELb1ELb1ELb0ELb1ELb1EEENS1_21CollectiveEpilogueFwdINS6_IJS8_SA_S9_EEENS6_IJNS7_ILi1EEESI_SI_EEESC_SE_Li256ELb1ELb1ELb1ELb0EEENS1_36VarlenDynamicPersistentTileSchedulerILi128ELi64ELi256ELi256ELb1ELb1ELb0ELb1ELb0ELb1EEEEEEEEEvNT_6ParamsE,"",@"SHT_CUDA_INFO"
	.sectionflags	@""
	.align	4


	//----- nvinfo : EIATTR_CUDA_API_VERSION
	.align		4
        /*0000*/ 	.byte	0x04, 0x37
        /*0002*/ 	.short	(.L_276 - .L_275)
.L_275:
        /*0004*/ 	.word	0x00000082


	//----- nvinfo : EIATTR_KPARAM_INFO
	.align		4
.L_276:
        /*0008*/ 	.byte	0x04, 0x17
        /*000a*/ 	.short	(.L_278 - .L_277)
.L_277:
        /*000c*/ 	.word	0x00000000
        /*0010*/ 	.short	0x0000
        /*0012*/ 	.short	0x0000
        /*0014*/ 	.byte	0x00, 0xf0, 0xe1, 0x10


	//----- nvinfo : EIATTR_SPARSE_MMA_MASK
	.align		4
.L_278:
        /*0018*/ 	.byte	0x03, 0x50
        /*001a*/ 	.short	0x0000


	//----- nvinfo : EIATTR_MAXREG_COUNT
	.align		4
        /*001c*/ 	.byte	0x03, 0x1b
        /*001e*/ 	.short	0x00ff


	//----- nvinfo : EIATTR_MERCURY_ISA_VERSION
	.align		4
        /*0020*/ 	.byte	0x03, 0x5f
        /*0022*/ 	.short	0x0101


	//----- nvinfo : EIATTR_VRC_CTA_INIT_COUNT
	.align		4
        /*0024*/ 	.byte	0x02, 0x4a
	.zero		1
	.zero		1


	//----- nvinfo : EIATTR_EXIT_INSTR_OFFSETS
	.align		4
        /*0028*/ 	.byte	0x04, 0x1c
        /*002a*/ 	.short	(.L_280 - .L_279)


	//   ....[0]....
.L_279:
        /*002c*/ 	.word	0x00000010


	//----- nvinfo : EIATTR_MAX_THREADS
	.align		4
.L_280:
        /*0030*/ 	.byte	0x04, 0x05
        /*0032*/ 	.short	(.L_282 - .L_281)
.L_281:
        /*0034*/ 	.word	0x00000100
        /*0038*/ 	.word	0x00000001
        /*003c*/ 	.word	0x00000001


	//----- nvinfo : EIATTR_CBANK_PARAM_SIZE
	.align		4
.L_282:
        /*0040*/ 	.byte	0x03, 0x19
        /*0042*/ 	.short	0x0438


	//----- nvinfo : EIATTR_PARAM_CBANK
	.align		4
        /*0044*/ 	.byte	0x04, 0x0a
        /*0046*/ 	.short	(.L_284 - .L_283)
	.align		4
.L_283:
        /*0048*/ 	.word	index@(.nv.constant0._ZN7cutlass13device_kernelIN5flash19enable_sm80_to_sm89INS1_16FlashAttnFwdSm80INS1_25CollectiveMainloopFwdSm80ILi8ELi2ELb0EN4cute5tupleIJNS5_1CILi128EEENS7_ILi64EEENS7_ILi192EEEEEELi192ENS_10bfloat16_tEfNS_4arch4Sm80ELb0ELb1ELb0ELb1ELb1ELb0ELb1ELb1EEENS1_21CollectiveEpilogueFwdINS6_IJS8_SA_S9_EEENS6_IJNS7_ILi1EEESI_SI_EEESC_SE_Li256ELb1ELb1ELb1ELb0EEENS1_36VarlenDynamicPersistentTileSchedulerILi128ELi64ELi256ELi256ELb1ELb1ELb0ELb1ELb0ELb1EEEEEEEEEvNT_6ParamsE)
        /*004c*/ 	.short	0x0380
        /*004e*/ 	.short	0x0438


	//----- nvinfo : EIATTR_SW_WAR
	.align		4
.L_284:
        /*0050*/ 	.byte	0x04, 0x36
        /*0052*/ 	.short	(.L_286 - .L_285)
.L_285:
        /*0054*/ 	.word	0x00000008
.L_286:


//--------------------- .nv.info._ZN7cutlass13device_kernelIN5flash19enable_sm80_to_sm89INS1_16FlashAttnFwdSm80INS1_25CollectiveMainloopFwdSm80ILi8ELi2ELb0EN4cute5tupleIJNS5_1CILi128EEENS7_ILi64EEENS7_ILi192EEEEEELi192ENS_10bfloat16_tEfNS_4arch4Sm80ELb0ELb1ELb0ELb1ELb1ELb1ELb1ELb1EEENS1_21CollectiveEpilogueFwdINS6_IJS8_SA_S9_EEENS6_IJNS7_ILi1EEESI_SI_EEESC_SE_Li256ELb1ELb1ELb1ELb0EEENS1_36VarlenDynamicPersistentTileSchedulerILi128ELi64ELi256ELi256ELb1ELb1ELb0ELb1ELb0ELb1EEEEEEEEEvNT_6ParamsE --------------------------
	.section	.nv.info._ZN7cutlass13device_kernelIN5flash19enable_sm80_to_sm89INS1_16FlashAttnFwdSm80INS1_25CollectiveMainloopFwdSm80ILi8ELi2ELb0EN4cute5tupleIJNS5_1CILi128EEENS7_ILi64EEENS7_ILi192EEEEEELi192ENS_10bfloat16_tEfNS_4arch4Sm80ELb0ELb1ELb0ELb1ELb1ELb1ELb1ELb1EEENS1_21CollectiveEpilogueFwdINS6_IJS8_SA_S9_EEENS6_IJNS7_ILi1EEESI_SI_EEESC_SE_Li256ELb1ELb1ELb1ELb0EEENS1_36VarlenDynamicPersistentTileSchedulerILi128ELi64ELi256ELi256ELb1ELb1ELb0ELb1ELb0ELb1EEEEEEEEEvNT_6ParamsE,"",@"SHT_CUDA_INFO"
	.sectionflags	@""
	.align	4


	//----- nvinfo : EIATTR_CUDA_API_VERSION
	.align		4
        /*0000*/ 	.byte	0x04, 0x37
        /*0002*/ 	.short	(.L_288 - .L_287)
.L_287:
        /*0004*/ 	.word	0x00000082


	//----- nvinfo : EIATTR_KPARAM_INFO
	.align		4
.L_288:
        /*0008*/ 	.byte	0x04, 0x17
        /*000a*/ 	.short	(.L_290 - .L_289)
.L_289:
        /*000c*/ 	.word	0x00000000
        /*0010*/ 	.short	0x0000
        /*0012*/ 	.short	0x0000
        /*0014*/ 	.byte	0x00, 0xf0, 0xe1, 0x10


	//----- nvinfo : EIATTR_SPARSE_MMA_MASK
	.align		4
.L_290:
        /*0018*/ 	.byte	0x03, 0x50
        /*001a*/ 	.short	0x0000


	//----- nvinfo : EIATTR_MAXREG_COUNT
	.align		4
        /*001c*/ 	.byte	0x03, 0x1b
        /*001e*/ 	.short	0x00ff


	//----- nvinfo : EIATTR_MERCURY_ISA_VERSION
	.align		4
        /*0020*/ 	.byte	0x03, 0x5f
        /*0022*/ 	.short	0x0101


	//----- nvinfo : EIATTR_VRC_CTA_INIT_COUNT
	.align		4
        /*0024*/ 	.byte	0x02, 0x4a
	.zero		1
	.zero		1


	//----- nvinfo : EIATTR_EXIT_INSTR_OFFSETS
	.align		4
        /*0028*/ 	.byte	0x04, 0x1c
        /*002a*/ 	.short	(.L_292 - .L_291)


	//   ....[0]....
.L_291:
        /*002c*/ 	.word	0x00000010


	//----- nvinfo : EIATTR_MAX_THREADS
	.align		4
.L_292:
        /*0030*/ 	.byte	0x04, 0x05
        /*0032*/ 	.short	(.L_294 - .L_293)
.L_293:
        /*0034*/ 	.word	0x00000100
        /*0038*/ 	.word	0x00000001
        /*003c*/ 	.word	0x00000001


	//----- nvinfo : EIATTR_CBANK_PARAM_SIZE
	.align		4
.L_294:
        /*0040*/ 	.byte	0x03, 0x19
        /*0042*/ 	.short	0x0438


	//----- nvinfo : EIATTR_PARAM_CBANK
	.align		4
        /*0044*/ 	.byte	0x04, 0x0a
        /*0046*/ 	.short	(.L_296 - .L_295)
	.align		4
.L_295:
        /*0048*/ 	.word	index@(.nv.constant0._ZN7cutlass13device_kernelIN5flash19enable_sm80_to_sm89INS1_16FlashAttnFwdSm80INS1_25CollectiveMainloopFwdSm80ILi8ELi2ELb0EN4cute5tupleIJNS5_1CILi128EEENS7_ILi64EEENS7_ILi192EEEEEELi192ENS_10bfloat16_tEfNS_4arch4Sm80ELb0ELb1ELb0ELb1ELb1ELb1ELb1ELb1EEENS1_21CollectiveEpilogueFwdINS6_IJS8_SA_S9_EEENS6_IJNS7_ILi1EEESI_SI_EEESC_SE_Li256ELb1ELb1ELb1ELb0EEENS1_36VarlenDynamicPersistentTileSchedulerILi128ELi64ELi256ELi256ELb1ELb1ELb0ELb1ELb0ELb1EEEEEEEEEvNT_6ParamsE)
        /*004c*/ 	.short	0x0380
        /*004e*/ 	.short	0x0438


	//----- nvinfo : EIATTR_SW_WAR
	.align		4
.L_296:
        /*0050*/ 	.byte	0x04, 0x36
        /*0052*/ 	.short	(.L_298 - .L_297)
.L_297:
        /*0054*/ 	.word	0x00000008
.L_298:


//--------------------- .nv.info._ZN7cutlass13device_kernelIN5flash19enable_sm80_to_sm89INS1_16FlashAttnFwdSm80INS1_25CollectiveMainloopFwdSm80ILi8ELi2ELb0EN4cute5tupleIJNS5_1CILi128EEENS7_ILi64EEENS7_ILi192EEEEEELi192ENS_10bfloat16_tEfNS_4arch4Sm80ELb1ELb0ELb0ELb0ELb1ELb0ELb1ELb1EEENS1_21CollectiveEpilogueFwdINS6_IJS8_SA_S9_EEENS6_IJNS7_ILi1EEESI_SI_EEESC_SE_Li256ELb0ELb1ELb1ELb0EEENS1_30DynamicPersistentTileSchedulerILi256ELi256ELb1ELb1ELb0EEEEEEEEEvNT_6ParamsE --------------------------
	.section	.nv.info._ZN7cutlass13device_kernelIN5flash19enable_sm80_to_sm89INS1_16FlashAttnFwdSm80INS1_25CollectiveMainloopFwdSm80ILi8ELi2ELb0EN4cute5tupleIJNS5_1CILi128EEENS7_ILi64EEENS7_ILi192EEEEEELi192ENS_10bfloat16_tEfNS_4arch4Sm80ELb1ELb0ELb0ELb0ELb1ELb0ELb1ELb1EEENS1_21CollectiveEpilogueFwdINS6_IJS8_SA_S9_EEENS6_IJNS7_ILi1EEESI_SI_EEESC_SE_Li256ELb0ELb1ELb1ELb0EEENS1_30DynamicPersistentTileSchedulerILi256ELi256ELb1ELb1ELb0EEEEEEEEEvNT_6ParamsE,"",@"SHT_CUDA_INFO"
	.sectionflags	@""
	.align	4


	//----- nvinfo : EIATTR_CUDA_API_VERSION
	.align		4
        /*0000*/ 	.byte	0x04, 0x37
        /*0002*/ 	.short	(.L_300 - .L_299)
.L_299:
        /*0004*/ 	.word	0x00000082


	//----- nvinfo : EIATTR_KPARAM_INFO
	.align		4
.L_300:
        /*0008*/ 	.byte	0x04, 0x17
        /*000a*/ 	.short	(.L_302 - .L_301)
.L_301:
        /*000c*/ 	.word	0x00000000
        /*0010*/ 	.short	0x0000
        /*0012*/ 	.short	0x0000
        /*0014*/ 	.byte	0x00, 0xf0, 0xa1, 0x10


	//----- nvinfo : EIATTR_SPARSE_MMA_MASK
	.align		4
.L_302:
        /*0018*/ 	.byte	0x03, 0x50
        /*001a*/ 	.short	0x0000


	//----- nvinfo : EIATTR_MAXREG_COUNT
	.align		4
        /*001c*/ 	.byte	0x03, 0x1b
        /*001e*/ 	.short	0x00ff


	//----- nvinfo : EIATTR_MERCURY_ISA_VERSION
	.align		4
        /*0020*/ 	.byte	0x03, 0x5f
        /*0022*/ 	.short	0x0101


	//----- nvinfo : EIATTR_VRC_CTA_INIT_COUNT
	.align		4
        /*0024*/ 	.byte	0x02, 0x4a
	.zero		1
	.zero		1


	//----- nvinfo : EIATTR_EXIT_INSTR_OFFSETS
	.align		4
        /*0028*/ 	.byte	0x04, 0x1c
        /*002a*/ 	.short	(.L_304 - .L_303)


	//   ....[0]....
.L_303:
        /*002c*/ 	.word	0x00000010


	//----- nvinfo : EIATTR_MAX_THREADS
	.align		4
.L_304:
        /*0030*/ 	.byte	0x04, 0x05
        /*0032*/ 	.short	(.L_306 - .L_305)
.L_305:
        /*0034*/ 	.word	0x00000100
        /*0038*/ 	.word	0x00000001
        /*003c*/ 	.word	0x00000001


	//----- nvinfo : EIATTR_CBANK_PARAM_SIZE
	.align		4
.L_306:
        /*0040*/ 	.byte	0x03, 0x19
        /*0042*/ 	.short	0x0428


	//----- nvinfo : EIATTR_PARAM_CBANK
	.align		4
        /*0044*/ 	.byte	0x04, 0x0a
        /*0046*/ 	.short	(.L_308 - .L_307)
	.align		4
.L_307:
        /*0048*/ 	.word	index@(.nv.constant0._ZN7cutlass13device_kernelIN5flash19enable_sm80_to_sm89INS1_16FlashAttnFwdSm80INS1_25CollectiveMainloopFwdSm80ILi8ELi2ELb0EN4cute5tupleIJNS5_1CILi128EEENS7_ILi64EEENS7_ILi192EEEEEELi192ENS_10bfloat16_tEfNS_4arch4Sm80ELb1ELb0ELb0ELb0ELb1ELb0ELb1ELb1EEENS1_21CollectiveEpilogueFwdINS6_IJS8_SA_S9_EEENS6_IJNS7_ILi1EEESI_SI_EEESC_SE_Li256ELb0ELb1ELb1ELb0EEENS1_30DynamicPersistentTileSchedulerILi256ELi256ELb1ELb1ELb0EEEEEEEEEvNT_6ParamsE)
        /*004c*/ 	.short	0x0380
        /*004e*/ 	.short	0x0428


	//----- nvinfo : EIATTR_SW_WAR
	.align		4
.L_308:
        /*0050*/ 	.byte	0x04, 0x36
        /*0052*/ 	.short	(.L_310 - .L_309)
.L_309:
        /*0054*/ 	.word	0x00000008
.L_310:


//--------------------- .nv.info._ZN7cutlass13device_kernelIN5flash19enable_sm80_to_sm89INS1_16FlashAttnFwdSm80INS1_25CollectiveMainloopFwdSm80ILi8ELi2ELb0EN4cute5tupleIJNS5_1CILi128EEENS7_ILi64EEENS7_ILi192EEEEEELi192ENS_10bfloat16_tEfNS_4arch4Sm80ELb1ELb0ELb0ELb1ELb1ELb0ELb1ELb1EEENS1_21CollectiveEpilogueFwdINS6_IJS8_SA_S9_EEENS6_IJNS7_ILi1EEESI_SI_EEESC_SE_Li256ELb1ELb1ELb1ELb0EEENS1_36VarlenDynamicPersistentTileSchedulerILi128ELi64ELi256ELi256ELb1ELb1ELb0ELb1ELb1ELb1EEEEEEEEEvNT_6ParamsE --------------------------
	.section	.nv.info._ZN7cutlass13device_kernelIN5flash19enable_sm80_to_sm89INS1_16FlashAttnFwdSm80INS1_25CollectiveMainloopFwdSm80ILi8ELi2ELb0EN4cute5tupleIJNS5_1CILi128EEENS7_ILi64EEENS7_ILi192EEEEEELi192ENS_10bfloat16_tEfNS_4arch4Sm80ELb1ELb0ELb0ELb1ELb1ELb0ELb1ELb1EEENS1_21CollectiveEpilogueFwdINS6_IJS8_SA_S9_EEENS6_IJNS7_ILi1EEESI_SI_EEESC_SE_Li256ELb1ELb1ELb1ELb0EEENS1_36VarlenDynamicPersistentTileSchedulerILi128ELi64ELi256ELi256ELb1ELb1ELb0ELb1ELb1ELb1EEEEEEEEEvNT_6ParamsE,"",@"SHT_CUDA_INFO"
	.sectionflags	@""
	.align	4


	//----- nvinfo : EIATTR_CUDA_API_VERSION
	.align		4
        /*0000*/ 	.byte	0x04, 0x37
        /*0002*/ 	.short	(.L_312 - .L_311)
.L_311:
        /*0004*/ 	.word	0x00000082


	//----- nvinfo : EIATTR_KPARAM_INFO
	.align		4
.L_312:
        /*0008*/ 	.byte	0x04, 0x17
        /*000a*/ 	.short	(.L_314 - .L_313)
.L_313:
        /*000c*/ 	.word	0x00000000
        /*0010*/ 	.short	0x0000
        /*0012*/ 	.short	0x0000
        /*0014*/ 	.byte	0x00, 0xf0, 0xe1, 0x10


	//----- nvinfo : EIATTR_SPARSE_MMA_MASK
	.align		4
.L_314:
        /*0018*/ 	.byte	0x03, 0x50
        /*001a*/ 	.short	0x0000


	//----- nvinfo : EIATTR_MAXREG_COUNT
	.align		4
        /*001c*/ 	.byte	0x03, 0x1b
        /*001e*/ 	.short	0x00ff


	//----- nvinfo : EIATTR_MERCURY_ISA_VERSION
	.align		4
        /*0020*/ 	.byte	0x03, 0x5f
        /*0022*/ 	.short	0x0101


	//----- nvinfo : EIATTR_VRC_CTA_INIT_COUNT
	.align		4
        /*0024*/ 	.byte	0x02, 0x4a
	.zero		1
	.zero		1


	//----- nvinfo : EIATTR_EXIT_INSTR_OFFSETS
	.align		4
        /*0028*/ 	.byte	0x04, 0x1c
        /*002a*/ 	.short	(.L_316 - .L_315)


	//   ....[0]....
.L_315:
        /*002c*/ 	.word	0x00000010


	//----- nvinfo : EIATTR_MAX_THREADS
	.align		4
.L_316:
        /*0030*/ 	.byte	0x04, 0x05
        /*0032*/ 	.short	(.L_318 - .L_317)
.L_317:
        /*0034*/ 	.word	0x00000100
        /*0038*/ 	.word	0x00000001
        /*003c*/ 	.word	0x00000001


	//----- nvinfo : EIATTR_CBANK_PARAM_SIZE
	.align		4
.L_318:
        /*0040*/ 	.byte	0x03, 0x19
        /*0042*/ 	.short	0x0438


	//----- nvinfo : EIATTR_PARAM_CBANK
	.align		4
        /*0044*/ 	.byte	0x04, 0x0a
        /*0046*/ 	.short	(.L_320 - .L_319)
	.align		4
.L_319:
        /*0048*/ 	.word	index@(.nv.constant0._ZN7cutlass13device_kernelIN5flash19enable_sm80_to_sm89INS1_16FlashAttnFwdSm80INS1_25CollectiveMainloopFwdSm80ILi8ELi2ELb0EN4cute5tupleIJNS5_1CILi128EEENS7_ILi64EEENS7_ILi192EEEEEELi192ENS_10bfloat16_tEfNS_4arch4Sm80ELb1ELb0ELb0ELb1ELb1ELb0ELb1ELb1EEENS1_21CollectiveEpilogueFwdINS6_IJS8_SA_S9_EEENS6_IJNS7_ILi1EEESI_SI_EEESC_SE_Li256ELb1ELb1ELb1ELb0EEENS1_36VarlenDynamicPersistentTileSchedulerILi128ELi64ELi256ELi256ELb1ELb1ELb0ELb1ELb1ELb1EEEEEEEEEvNT_6ParamsE)
        /*004c*/ 	.short	0x0380
        /*004e*/ 	.short	0x0438


	//----- nvinfo : EIATTR_SW_WAR
	.align		4
.L_320:
        /*0050*/ 	.byte	0x04, 0x36
        /*0052*/ 	.short	(.L_322 - .L_321)
.L_321:
        /*0054*/ 	.word	0x00000008
.L_322:


//--------------------- .nv.info._ZN7cutlass13device_kernelIN5flash19enable_sm80_to_sm89INS1_16FlashAttnFwdSm80INS1_25CollectiveMainloopFwdSm80ILi8ELi2ELb0EN4cute5tupleIJNS5_1CILi128EEENS7_ILi64EEENS7_ILi192EEEEEELi192ENS_10bfloat16_tEfNS_4arch4Sm80ELb1ELb0ELb0ELb1ELb1ELb1ELb1ELb1EEENS1_21CollectiveEpilogueFwdINS6_IJS8_SA_S9_EEENS6_IJNS7_ILi1EEESI_SI_EEESC_SE_Li256ELb1ELb1ELb1ELb0EEENS1_36VarlenDynamicPersistentTileSchedulerILi128ELi64ELi256ELi256ELb1ELb1ELb0ELb1ELb1ELb1EEEEEEEEEvNT_6ParamsE --------------------------
	.section	.nv.info._ZN7cutlass13device_kernelIN5flash19enable_sm80_to_sm89INS1_16FlashAttnFwdSm80INS1_25CollectiveMainloopFwdSm80ILi8ELi2ELb0EN4cute5tupleIJNS5_1CILi128EEENS7_ILi64EEENS7_ILi192EEEEEELi192ENS_10bfloat16_tEfNS_4arch4Sm80ELb1ELb0ELb0ELb1ELb1ELb1ELb1ELb1EEENS1_21CollectiveEpilogueFwdINS6_IJS8_SA_S9_EEENS6_IJNS7_ILi1EEESI_SI_EEESC_SE_Li256ELb1ELb1ELb1ELb0EEENS1_36VarlenDynamicPersistentTileSchedulerILi128ELi64ELi256ELi256ELb1ELb1ELb0ELb1ELb1ELb1EEEEEEEEEvNT_6ParamsE,"",@"SHT_CUDA_INFO"
	.sectionflags	@""
	.align	4


	//----- nvinfo : EIATTR_CUDA_API_VERSION
	.align		4
        /*0000*/ 	.byte	0x04, 0x37
        /*0002*/ 	.short	(.L_324 - .L_323)
.L_323:
        /*0004*/ 	.word	0x00000082


	//----- nvinfo : EIATTR_KPARAM_INFO
	.align		4
.L_324:
        /*0008*/ 	.byte	0x04, 0x17
        /*000a*/ 	.short	(.L_326 - .L_325)
.L_325:
        /*000c*/ 	.word	0x00000000
        /*0010*/ 	.short	0x0000
        /*0012*/ 	.short	0x0000
        /*0014*/ 	.byte	0x00, 0xf0, 0xe1, 0x10


	//----- nvinfo : EIATTR_SPARSE_MMA_MASK
	.align		4
.L_326:
        /*0018*/ 	.byte	0x03, 0x50
        /*001a*/ 	.short	0x0000


	//----- nvinfo : EIATTR_MAXREG_COUNT
	.align		4
        /*001c*/ 	.byte	0x03, 0x1b
        /*001e*/ 	.short	0x00ff


	//----- nvinfo : EIATTR_MERCURY_ISA_VERSION
	.align		4
        /*0020*/ 	.byte	0x03, 0x5f
        /*0022*/ 	.short	0x0101


	//----- nvinfo : EIATTR_VRC_CTA_INIT_COUNT
	.align		4
        /*0024*/ 	.byte	0x02, 0x4a
	.zero		1
	.zero		1


	//----- nvinfo : EIATTR_EXIT_INSTR_OFFSETS
	.align		4
        /*0028*/ 	.byte	0x04, 0x1c
        /*002a*/ 	.short	(.L_328 - .L_327)


	//   ....[0]....
.L_327:
        /*002c*/ 	.word	0x00000010


	//----- nvinfo : EIATTR_MAX_THREADS
	.align		4
.L_328:
        /*0030*/ 	.byte	0x04, 0x05
        /*0032*/ 	.short	(.L_330 - .L_329)
.L_329:
        /*0034*/ 	.word	0x00000100
        /*0038*/ 	.word	0x00000001
        /*003c*/ 	.word	0x00000001


	//----- nvinfo : EIATTR_CBANK_PARAM_SIZE
	.align		4
.L_330:
        /*0040*/ 	.byte	0x03, 0x19
        /*0042*/ 	.short	0x0438


	//----- nvinfo : EIATTR_PARAM_CBANK
	.align		4
        /*0044*/ 	.byte	0x04, 0x0a
        /*0046*/ 	.short	(.L_332 - .L_331)
	.align		4
.L_331:
        /*0048*/ 	.word	index@(.nv.constant0._ZN7cutlass13device_kernelIN5flash19enable_sm80_to_sm89INS1_16FlashAttnFwdSm80INS1_25CollectiveMainloopFwdSm80ILi8ELi2ELb0EN4cute5tupleIJNS5_1CILi128EEENS7_ILi64EEENS7_ILi192EEEEEELi192ENS_10bfloat16_tEfNS_4arch4Sm80ELb1ELb0ELb0ELb1ELb1ELb1ELb1ELb1EEENS1_21CollectiveEpilogueFwdINS6_IJS8_SA_S9_EEENS6_IJNS7_ILi1EEESI_SI_EEESC_SE_Li256ELb1ELb1ELb1ELb0EEENS1_36VarlenDynamicPersistentTileSchedulerILi128ELi64ELi256ELi256ELb1ELb1ELb0ELb1ELb1ELb1EEEEEEEEEvNT_6ParamsE)
        /*004c*/ 	.short	0x0380
        /*004e*/ 	.short	0x0438


	//----- nvinfo : EIATTR_SW_WAR
	.align		4
.L_332:
        /*0050*/ 	.byte	0x04, 0x36
        /*0052*/ 	.short	(.L_334 - .L_333)
.L_333:
        /*0054*/ 	.word	0x00000008
.L_334:


//--------------------- .nv.callgraph             --------------------------
	.section	.nv.callgraph,"",@"SHT_CUDA_CALLGRAPH"
	.align	4
	.sectionentsize	8
	.align		4
        /*0000*/ 	.word	0x00000000
	.align		4
        /*0004*/ 	.word	0xffffffff
	.align		4
        /*0008*/ 	.word	0x00000000
	.align		4
        /*000c*/ 	.word	0xfffffffe
	.align		4
        /*0010*/ 	.word	0x00000000
	.align		4
        /*0014*/ 	.word	0xfffffffd
	.align		4
        /*0018*/ 	.word	0x00000000
	.align		4
        /*001c*/ 	.word	0xfffffffc


//--------------------- .nv.constant4             --------------------------
	.section	.nv.constant4,"a",@progbits
	.align	8
	.align		8
.nv.constant4:
        /*0000*/ 	.dword	_ZN78_INTERNAL_7009d4ec_42_flash_fwd_hdim192_bf16_paged_split_sm80_cu_ee213261_33354cuda3std3__45__cpo5beginE
	.align		8
        /*0008*/ 	.dword	_ZN78_INTERNAL_7009d4ec_42_flash_fwd_hdim192_bf16_paged_split_sm80_cu_ee213261_33354cuda3std3__45__cpo3endE
	.align		8
        /*0010*/ 	.dword	_ZN78_INTERNAL_7009d4ec_42_flash_fwd_hdim192_bf16_paged_split_sm80_cu_ee213261_33354cuda3std3__45__cpo6cbeginE
	.align		8
        /*0018*/ 	.dword	_ZN78_INTERNAL_7009d4ec_42_flash_fwd_hdim192_bf16_paged_split_sm80_cu_ee213261_33354cuda3std3__45__cpo4cendE
	.align		8
        /*0020*/ 	.dword	_ZN78_INTERNAL_7009d4ec_42_flash_fwd_hdim192_bf16_paged_split_sm80_cu_ee213261_33354cuda3std3__480_GLOBAL__N__7009d4ec_42_flash_fwd_hdim192_bf16_paged_split_sm80_cu_ee213261_33356ignoreE
	.align		8
        /*0028*/ 	.dword	_ZN78_INTERNAL_7009d4ec_42_flash_fwd_hdim192_bf16_paged_split_sm80_cu_ee213261_33354cuda3std3__419piecewise_constructE
	.align		8
        /*0030*/ 	.dword	_ZN78_INTERNAL_7009d4ec_42_flash_fwd_hdim192_bf16_paged_split_sm80_cu_ee213261_33354cuda3std3__48in_placeE
	.align		8
        /*0038*/ 	.dword	_ZN78_INTERNAL_7009d4ec_42_flash_fwd_hdim192_bf16_paged_split_sm80_cu_ee213261_33354cuda3std6ranges3__45__cpo4swapE
	.align		8
        /*0040*/ 	.dword	_ZN78_INTERNAL_7009d4ec_42_flash_fwd_hdim192_bf16_paged_split_sm80_cu_ee213261_33354cuda3std6ranges3__45__cpo9iter_moveE
	.align		8
        /*0048*/ 	.dword	_ZN78_INTERNAL_7009d4ec_42_flash_fwd_hdim192_bf16_paged_split_sm80_cu_ee213261_33354cute7productE
	.align		8
        /*0050*/ 	.dword	_ZN78_INTERNAL_7009d4ec_42_flash_fwd_hdim192_bf16_paged_split_sm80_cu_ee213261_33354cute1_E


//--------------------- .text._ZN7cutlass13device_kernelIN5flash19enable_sm80_to_sm89INS1_16FlashAttnFwdSm80INS1_25CollectiveMainloopFwdSm80ILi8ELi1ELb0EN4cute5tupleIJNS5_1CILi128EEENS7_ILi64EEENS7_ILi192EEEEEELi192ENS_10bfloat16_tEfNS_4arch4Sm80ELb0ELb0ELb0ELb0ELb1ELb0ELb1ELb1EEENS1_21CollectiveEpilogueFwdINS6_IJS8_SA_S9_EEENS6_IJNS7_ILi1EEESI_SI_EEESC_SE_Li256ELb0ELb1ELb1ELb0EEENS1_19SingleTileSchedulerILb0ELb1ELb1ELi128EEEEEEEEEvNT_6ParamsE --------------------------
	.section	.text._ZN7cutlass13device_kernelIN5flash19enable_sm80_to_sm89INS1_16FlashAttnFwdSm80INS1_25CollectiveMainloopFwdSm80ILi8ELi1ELb0EN4cute5tupleIJNS5_1CILi128EEENS7_ILi64EEENS7_ILi192EEEEEELi192ENS_10bfloat16_tEfNS_4arch4Sm80ELb0ELb0ELb0ELb0ELb1ELb0ELb1ELb1EEENS1_21CollectiveEpilogueFwdINS6_IJS8_SA_S9_EEENS6_IJNS7_ILi1EEESI_SI_EEESC_SE_Li256ELb0ELb1ELb1ELb0EEENS1_19SingleTileSchedulerILb0ELb1ELb1ELi128EEEEEEEEEvNT_6ParamsE,"ax",@progbits
	.align	128
.text._ZN7cutlass13device_kernelIN5flash19enable_sm80_to_sm89INS1_16FlashAttnFwdSm80INS1_25CollectiveMainloopFwdSm80ILi8ELi1ELb0EN4cute5tupleIJNS5_1CILi128EEENS7_ILi64EEENS7_ILi192EEEEEELi192ENS_10bfloat16_tEfNS_4arch4Sm80ELb0ELb0ELb0ELb0ELb1ELb0ELb1ELb1EEENS1_21CollectiveEpilogueFwdINS6_IJS8_SA_S9_EEENS6_IJNS7_ILi1EEESI_SI_EEESC_SE_Li256ELb0ELb1ELb1ELb0EEENS1_19SingleTileSchedulerILb0ELb1ELb1ELi128EEEEEEEEEvNT_6ParamsE:
        .type           _ZN7cutlass13device_kernelIN5flash19enable_sm80_to_sm89INS1_16FlashAttnFwdSm80INS1_25CollectiveMainloopFwdSm80ILi8ELi1ELb0EN4cute5tupleIJNS5_1CILi128EEENS7_ILi64EEENS7_ILi192EEEEEELi192ENS_10bfloat16_tEfNS_4arch4Sm80ELb0ELb0ELb0ELb0ELb1ELb0ELb1ELb1EEENS1_21CollectiveEpilogueFwdINS6_IJS8_SA_S9_EEENS6_IJNS7_ILi1EEESI_SI_EEESC_SE_Li256ELb0ELb1ELb1ELb0EEENS1_19SingleTileSchedulerILb0ELb1ELb1ELi128EEEEEEEEEvNT_6ParamsE,@function
        .size           _ZN7cutlass13device_kernelIN5flash19enable_sm80_to_sm89INS1_16FlashAttnFwdSm80INS1_25CollectiveMainloopFwdSm80ILi8ELi1ELb0EN4cute5tupleIJNS5_1CILi128EEENS7_ILi64EEENS7_ILi192EEEEEELi192ENS_10bfloat16_tEfNS_4arch4Sm80ELb0ELb0ELb0ELb0ELb1ELb0ELb1ELb1EEENS1_21CollectiveEpilogueFwdINS6_IJS8_SA_S9_EEENS6_IJNS7_ILi1EEESI_SI_EEESC_SE_Li256ELb0ELb1ELb1ELb0EEENS1_19SingleTileSchedulerILb0ELb1ELb1ELi128EEEEEEEEEvNT_6ParamsE,(.L_x_18 - _ZN7cutlass13device_kernelIN5flash19enable_sm80_to_sm89INS1_16FlashAttnFwdSm80INS1_25CollectiveMainloopFwdSm80ILi8ELi1ELb0EN4cute5tupleIJNS5_1CILi128EEENS7_ILi64EEENS7_ILi192EEEEEELi192ENS_10bfloat16_tEfNS_4arch4Sm80ELb0ELb0ELb0ELb0ELb1ELb0ELb1ELb1EEENS1_21CollectiveEpilogueFwdINS6_IJS8_SA_S9_EEENS6_IJNS7_ILi1EEESI_SI_EEESC_SE_Li256ELb0ELb1ELb1ELb0EEENS1_19SingleTileSchedulerILb0ELb1ELb1ELi128EEEEEEEEEvNT_6ParamsE)
        .other          _ZN7cutlass13device_kernelIN5flash19enable_sm80_to_sm89INS1_16FlashAttnFwdSm80INS1_25CollectiveMainloopFwdSm80ILi8ELi1ELb0EN4cute5tupleIJNS5_1CILi128EEENS7_ILi64EEENS7_ILi192EEEEEELi192ENS_10bfloat16_tEfNS_4arch4Sm80ELb0ELb0ELb0ELb0ELb1ELb0ELb1ELb1EEENS1_21CollectiveEpilogueFwdINS6_IJS8_SA_S9_EEENS6_IJNS7_ILi1EEESI_SI_EEESC_SE_Li256ELb0ELb1ELb1ELb0EEENS1_19SingleTileSchedulerILb0ELb1ELb1ELi128EEEEEEEEEvNT_6ParamsE,@"STO_CUDA_ENTRY STV_DEFAULT"
_ZN7cutlass13device_kernelIN5flash19enable_sm80_to_sm89INS1_16FlashAttnFwdSm80INS1_25CollectiveMainloopFwdSm80ILi8ELi1ELb0EN4cute5tupleIJNS5_1CILi128EEENS7_ILi64EEENS7_ILi192EEEEEELi192ENS_10bfloat16_tEfNS_4arch4Sm80ELb0ELb0ELb0ELb0ELb1ELb0ELb1ELb1EEENS1_21CollectiveEpilogueFwdINS6_IJS8_SA_S9_EEENS6_IJNS7_ILi1EEESI_SI_EEESC_SE_Li256ELb0ELb1ELb1ELb0EEENS1_19SingleTileSchedulerILb0ELb1ELb1ELi128EEEEEEEEEvNT_6ParamsE:
[----:B------:R-:W-:Y:S01]  /*0000*/  LDC R1, c[0x0][0x37c] ;  /* 0x0000df00ff017b82 */ /* 0x000fe20000000800 */
[----:B------:R-:W-:Y:S05]  /*0010*/  EXIT ;  /* 0x000000000000794d */ /* 0x000fea0003800000 */
.L_x_0:
[----:B------:R-:W-:-:S00]  /*0020*/  BRA `(.L_x_0) ;  /* 0xfffffffc00fc7947 */ /* 0x000fc0000383ffff */
[----:B------:R-:W-:-:S00]  /*0030*/  NOP ;  /* 0x0000000000007918 */ /* 0x000fc00000000000 */
        /* <DEDUP_REMOVED lines=12> */
.L_x_18:


//--------------------- .text._ZN7cutlass13device_kernelIN5flash19enable_sm80_to_sm89INS1_16FlashAttnFwdSm80INS1_25CollectiveMainloopFwdSm80ILi8ELi1ELb0EN4cute5tupleIJNS5_1CILi128EEENS7_ILi64EEENS7_ILi192EEEEEELi192ENS_10bfloat16_tEfNS_4arch4Sm80ELb0ELb0ELb0ELb1ELb1ELb0ELb1ELb1EEENS1_21CollectiveEpilogueFwdINS6_IJS8_SA_S9_EEENS6_IJNS7_ILi1EEESI_SI_EEESC_SE_Li256ELb1ELb1ELb1ELb0EEENS1_36VarlenDynamicPersistentTileSchedulerILi128ELi64ELi256ELi256ELb1ELb1ELb0ELb0ELb1ELb1EEEEEEEEEvNT_6ParamsE --------------------------
	.section	.text._ZN7cutlass13device_kernelIN5flash19enable_sm80_to_sm89INS1_16FlashAttnFwdSm80INS1_25CollectiveMainloopFwdSm80ILi8ELi1ELb0EN4cute5tupleIJNS5_1CILi128EEENS7_ILi64EEENS7_ILi192EEEEEELi192ENS_10bfloat16_tEfNS_4arch4Sm80ELb0ELb0ELb0ELb1ELb1ELb0ELb1ELb1EEENS1_21CollectiveEpilogueFwdINS6_IJS8_SA_S9_EEENS6_IJNS7_ILi1EEESI_SI_EEESC_SE_Li256ELb1ELb1ELb1ELb0EEENS1_36VarlenDynamicPersistentTileSchedulerILi128ELi64ELi256ELi256ELb1ELb1ELb0ELb0ELb1ELb1EEEEEEEEEvNT_6ParamsE,"ax",@progbits
	.align	128
.text._ZN7cutlass13device_kernelIN5flash19enable_sm80_to_sm89INS1_16FlashAttnFwdSm80INS1_25CollectiveMainloopFwdSm80ILi8ELi1ELb0EN4cute5tupleIJNS5_1CILi128EEENS7_ILi64EEENS7_ILi192EEEEEELi192ENS_10bfloat16_tEfNS_4arch4Sm80ELb0ELb0ELb0ELb1ELb1ELb0ELb1ELb1EEENS1_21CollectiveEpilogueFwdINS6_IJS8_SA_S9_EEENS6_IJNS7_ILi1EEESI_SI_EEESC_SE_Li256ELb1ELb1ELb1ELb0EEENS1_36VarlenDynamicPersistentTileSchedulerILi128ELi64ELi256ELi256ELb1ELb1ELb0ELb0ELb1ELb1EEEEEEEEEvNT_6ParamsE:
        .type           _ZN7cutlass13device_kernelIN5flash19enable_sm80_to_sm89INS1_16FlashAttnFwdSm80INS1_25CollectiveMainloopFwdSm80ILi8ELi1ELb0EN4cute5tupleIJNS5_1CILi128EEENS7_ILi64EEENS7_ILi192EEEEEELi192ENS_10bfloat16_tEfNS_4arch4Sm80ELb0ELb0ELb0ELb1ELb1ELb0ELb1ELb1EEENS1_21CollectiveEpilogueFwdINS6_IJS8_SA_S9_EEENS6_IJNS7_ILi1EEESI_SI_EEESC_SE_Li256ELb1ELb1ELb1ELb0EEENS1_36VarlenDynamicPersistentTileSchedulerILi128ELi64ELi256ELi256ELb1ELb1ELb0ELb0ELb1ELb1EEEEEEEEEvNT_6ParamsE,@function
        .size           _ZN7cutlass13device_kernelIN5flash19enable_sm80_to_sm89INS1_16FlashAttnFwdSm80INS1_25CollectiveMainloopFwdSm80ILi8ELi1ELb0EN4cute5tupleIJNS5_1CILi128EEENS7_ILi64EEENS7_ILi192EEEEEELi192ENS_10bfloat16_tEfNS_4arch4Sm80ELb0ELb0ELb0ELb1ELb1ELb0ELb1ELb1EEENS1_21CollectiveEpilogueFwdINS6_IJS8_SA_S9_EEENS6_IJNS7_ILi1EEESI_SI_EEESC_SE_Li256ELb1ELb1ELb1ELb0EEENS1_36VarlenDynamicPersistentTileSchedulerILi128ELi64ELi256ELi256ELb1ELb1ELb0ELb0ELb1ELb1EEEEEEEEEvNT_6ParamsE,(.L_x_19 - _ZN7cutlass13device_kernelIN5flash19enable_sm80_to_sm89INS1_16FlashAttnFwdSm80INS1_25CollectiveMainloopFwdSm80ILi8ELi1ELb0EN4cute5tupleIJNS5_1CILi128EEENS7_ILi64EEENS7_ILi192EEEEEELi192ENS_10bfloat16_tEfNS_4arch4Sm80ELb0ELb0ELb0ELb1ELb1ELb0ELb1ELb1EEENS1_21CollectiveEpilogueFwdINS6_IJS8_SA_S9_EEENS6_IJNS7_ILi1EEESI_SI_EEESC_SE_Li256ELb1ELb1ELb1ELb0EEENS1_36VarlenDynamicPersistentTileSchedulerILi128ELi64ELi256ELi256ELb1ELb1ELb0ELb0ELb1ELb1EEEEEEEEEvNT_6ParamsE)
        .other          _ZN7cutlass13device_kernelIN5flash19enable_sm80_to_sm89INS1_16FlashAttnFwdSm80INS1_25CollectiveMainloopFwdSm80ILi8ELi1ELb0EN4cute5tupleIJNS5_1CILi128EEENS7_ILi64EEENS7_ILi192EEEEEELi192ENS_10bfloat16_tEfNS_4arch4Sm80ELb0ELb0ELb0ELb1ELb1ELb0ELb1ELb1EEENS1_21CollectiveEpilogueFwdINS6_IJS8_SA_S9_EEENS6_IJNS7_ILi1EEESI_SI_EEESC_SE_Li256ELb1ELb1ELb1ELb0EEENS1_36VarlenDynamicPersistentTileSchedulerILi128ELi64ELi256ELi256ELb1ELb1ELb0ELb0ELb1ELb1EEEEEEEEEvNT_6ParamsE,@"STO_CUDA_ENTRY STV_DEFAULT"
_ZN7cutlass13device_kernelIN5flash19enable_sm80_to_sm89INS1_16FlashAttnFwdSm80INS1_25CollectiveMainloopFwdSm80ILi8ELi1ELb0EN4cute5tupleIJNS5_1CILi128EEENS7_ILi64EEENS7_ILi192EEEEEELi192ENS_10bfloat16_tEfNS_4arch4Sm80ELb0ELb0ELb0ELb1ELb1ELb0ELb1ELb1EEENS1_21CollectiveEpilogueFwdINS6_IJS8_SA_S9_EEENS6_IJNS7_ILi1EEESI_SI_EEESC_SE_Li256ELb1ELb1ELb1ELb0EEENS1_36VarlenDynamicPersistentTileSchedulerILi128ELi64ELi256ELi256ELb1ELb1ELb0ELb0ELb1ELb1EEEEEEEEEvNT_6ParamsE:
[----:B------:R-:W-:Y:S01]  /*0000*/  LDC R1, c[0x0][0x37c] ;  /* 0x0000df00ff017b82 */ /* 0x000fe20000000800 */
[----:B------:R-:W-:Y:S05]  /*0010*/  EXIT ;  /* 0x000000000000794d */ /* 0x000fea0003800000 */
.L_x_1:
        /* <DEDUP_REMOVED lines=14> */
.L_x_19:


//--------------------- .text._ZN7cutlass13device_kernelIN5flash19enable_sm80_to_sm89INS1_16FlashAttnFwdSm80INS1_25CollectiveMainloopFwdSm80ILi8ELi1ELb0EN4cute5tupleIJNS5_1CILi128EEENS7_ILi64EEENS7_ILi192EEEEEELi192ENS_10bfloat16_tEfNS_4arch4Sm80ELb0ELb0ELb0ELb1ELb1ELb1ELb1ELb1EEENS1_21CollectiveEpilogueFwdINS6_IJS8_SA_S9_EEENS6_IJNS7_ILi1EEESI_SI_EEESC_SE_Li256ELb1ELb1ELb1ELb0EEENS1_36VarlenDynamicPersistentTileSchedulerILi128ELi64ELi256ELi256ELb1ELb1ELb0ELb0ELb1ELb1EEEEEEEEEvNT_6ParamsE --------------------------
	.section	.text._ZN7cutlass13device_kernelIN5flash19enable_sm80_to_sm89INS1_16FlashAttnFwdSm80INS1_25CollectiveMainloopFwdSm80ILi8ELi1ELb0EN4cute5tupleIJNS5_1CILi128EEENS7_ILi64EEENS7_ILi192EEEEEELi192ENS_10bfloat16_tEfNS_4arch4Sm80ELb0ELb0ELb0ELb1ELb1ELb1ELb1ELb1EEENS1_21CollectiveEpilogueFwdINS6_IJS8_SA_S9_EEENS6_IJNS7_ILi1EEESI_SI_EEESC_SE_Li256ELb1ELb1ELb1ELb0EEENS1_36VarlenDynamicPersistentTileSchedulerILi128ELi64ELi256ELi256ELb1ELb1ELb0ELb0ELb1ELb1EEEEEEEEEvNT_6ParamsE,"ax",@progbits
	.align	128
.text._ZN7cutlass13device_kernelIN5flash19enable_sm80_to_sm89INS1_16FlashAttnFwdSm80INS1_25CollectiveMainloopFwdSm80ILi8ELi1ELb0EN4cute5tupleIJNS5_1CILi128EEENS7_ILi64EEENS7_ILi192EEEEEELi192ENS_10bfloat16_tEfNS_4arch4Sm80ELb0ELb0ELb0ELb1ELb1ELb1ELb1ELb1EEENS1_21CollectiveEpilogueFwdINS6_IJS8_SA_S9_EEENS6_IJNS7_ILi1EEESI_SI_EEESC_SE_Li256ELb1ELb1ELb1ELb0EEENS1_36VarlenDynamicPersistentTileSchedulerILi128ELi64ELi256ELi256ELb1ELb1ELb0ELb0ELb1ELb1EEEEEEEEEvNT_6ParamsE:
        .type           _ZN7cutlass13device_kernelIN5flash19enable_sm80_to_sm89INS1_16FlashAttnFwdSm80INS1_25CollectiveMainloopFwdSm80ILi8ELi1ELb0EN4cute5tupleIJNS5_1CILi128EEENS7_ILi64EEENS7_ILi192EEEEEELi192ENS_10bfloat16_tEfNS_4arch4Sm80ELb0ELb0ELb0ELb1ELb1ELb1ELb1ELb1EEENS1_21CollectiveEpilogueFwdINS6_IJS8_SA_S9_EEENS6_IJNS7_ILi1EEESI_SI_EEESC_SE_Li256ELb1ELb1ELb1ELb0EEENS1_36VarlenDynamicPersistentTileSchedulerILi128ELi64ELi256ELi256ELb1ELb1ELb0ELb0ELb1ELb1EEEEEEEEEvNT_6ParamsE,@function
        .size           _ZN7cutlass13device_kernelIN5flash19enable_sm80_to_sm89INS1_16FlashAttnFwdSm80INS1_25CollectiveMainloopFwdSm80ILi8ELi1ELb0EN4cute5tupleIJNS5_1CILi128EEENS7_ILi64EEENS7_ILi192EEEEEELi192ENS_10bfloat16_tEfNS_4arch4Sm80ELb0ELb0ELb0ELb1ELb1ELb1ELb1ELb1EEENS1_21CollectiveEpilogueFwdINS6_IJS8_SA_S9_EEENS6_IJNS7_ILi1EEESI_SI_EEESC_SE_Li256ELb1ELb1ELb1ELb0EEENS1_36VarlenDynamicPersistentTileSchedulerILi128ELi64ELi256ELi256ELb1ELb1ELb0ELb0ELb1ELb1EEEEEEEEEvNT_6ParamsE,(.L_x_20 - _ZN7cutlass13device_kernelIN5flash19enable_sm80_to_sm89INS1_16FlashAttnFwdSm80INS1_25CollectiveMainloopFwdSm80ILi8ELi1ELb0EN4cute5tupleIJNS5_1CILi128EEENS7_ILi64EEENS7_ILi192EEEEEELi192ENS_10bfloat16_tEfNS_4arch4Sm80ELb0ELb0ELb0ELb1ELb1ELb1ELb1ELb1EEENS1_21CollectiveEpilogueFwdINS6_IJS8_SA_S9_EEENS6_IJNS7_ILi1EEESI_SI_EEESC_SE_Li256ELb1ELb1ELb1ELb0EEENS1_36VarlenDynamicPersistentTileSchedulerILi128ELi64ELi256ELi256ELb1ELb1ELb0ELb0ELb1ELb1EEEEEEEEEvNT_6ParamsE)
        .other          _ZN7cutlass13device_kernelIN5flash19enable_sm80_to_sm89INS1_16FlashAttnFwdSm80INS1_25CollectiveMainloopFwdSm80ILi8ELi1ELb0EN4cute5tupleIJNS5_1CILi128EEENS7_ILi64EEENS7_ILi192EEEEEELi192ENS_10bfloat16_tEfNS_4arch4Sm80ELb0ELb0ELb0ELb1ELb1ELb1ELb1ELb1EEENS1_21CollectiveEpilogueFwdINS6_IJS8_SA_S9_EEENS6_IJNS7_ILi1EEESI_SI_EEESC_SE_Li256ELb1ELb1ELb1ELb0EEENS1_36VarlenDynamicPersistentTileSchedulerILi128ELi64ELi256ELi256ELb1ELb1ELb0ELb0ELb1ELb1EEEEEEEEEvNT_6ParamsE,@"STO_CUDA_ENTRY STV_DEFAULT"
_ZN7cutlass13device_kernelIN5flash19enable_sm80_to_sm89INS1_16FlashAttnFwdSm80INS1_25CollectiveMainloopFwdSm80ILi8ELi1ELb0EN4cute5tupleIJNS5_1CILi128EEENS7_ILi64EEENS7_ILi192EEEEEELi192ENS_10bfloat16_tEfNS_4arch4Sm80ELb0ELb0ELb0ELb1ELb1ELb1ELb1ELb1EEENS1_21CollectiveEpilogueFwdINS6_IJS8_SA_S9_EEENS6_IJNS7_ILi1EEESI_SI_EEESC_SE_Li256ELb1ELb1ELb1ELb0EEENS1_36VarlenDynamicPersistentTileSchedulerILi128ELi64ELi256ELi256ELb1ELb1ELb0ELb0ELb1ELb1EEEEEEEEEvNT_6ParamsE:
[----:B------:R-:W-:Y:S01]  /*0000*/  LDC R1, c[0x0][0x37c] ;  /* 0x0000df00ff017b82 */ /* 0x000fe20000000800 */
[----:B------:R-:W-:Y:S05]  /*0010*/  EXIT ;  /* 0x000000000000794d */ /* 0x000fea0003800000 */
.L_x_2:
        /* <DEDUP_REMOVED lines=14> */
.L_x_20:


//--------------------- .text._ZN7cutlass13device_kernelIN5flash19enable_sm80_to_sm89INS1_16FlashAttnFwdSm80INS1_25CollectiveMainloopFwdSm80ILi8ELi1ELb0EN4cute5tupleIJNS5_1CILi128EEENS7_ILi64EEENS7_ILi192EEEEEELi192ENS_10bfloat16_tEfNS_4arch4Sm80ELb0ELb1ELb0ELb0ELb1ELb0ELb1ELb1EEENS1_21CollectiveEpilogueFwdINS6_IJS8_SA_S9_EEENS6_IJNS7_ILi1EEESI_SI_EEESC_SE_Li256ELb0ELb1ELb1ELb0EEENS1_19SingleTileSchedulerILb0ELb1ELb1ELi128EEEEEEEEEvNT_6ParamsE --------------------------
	.section	.text._ZN7cutlass13device_kernelIN5flash19enable_sm80_to_sm89INS1_16FlashAttnFwdSm80INS1_25CollectiveMainloopFwdSm80ILi8ELi1ELb0EN4cute5tupleIJNS5_1CILi128EEENS7_ILi64EEENS7_ILi192EEEEEELi192ENS_10bfloat16_tEfNS_4arch4Sm80ELb0ELb1ELb0ELb0ELb1ELb0ELb1ELb1EEENS1_21CollectiveEpilogueFwdINS6_IJS8_SA_S9_EEENS6_IJNS7_ILi1EEESI_SI_EEESC_SE_Li256ELb0ELb1ELb1ELb0EEENS1_19SingleTileSchedulerILb0ELb1ELb1ELi128EEEEEEEEEvNT_6ParamsE,"ax",@progbits
	.align	128
.text._ZN7cutlass13device_kernelIN5flash19enable_sm80_to_sm89INS1_16FlashAttnFwdSm80INS1_25CollectiveMainloopFwdSm80ILi8ELi1ELb0EN4cute5tupleIJNS5_1CILi128EEENS7_ILi64EEENS7_ILi192EEEEEELi192ENS_10bfloat16_tEfNS_4arch4Sm80ELb0ELb1ELb0ELb0ELb1ELb0ELb1ELb1EEENS1_21CollectiveEpilogueFwdINS6_IJS8_SA_S9_EEENS6_IJNS7_ILi1EEESI_SI_EEESC_SE_Li256ELb0ELb1ELb1ELb0EEENS1_19SingleTileSchedulerILb0ELb1ELb1ELi128EEEEEEEEEvNT_6ParamsE:
        .type           _ZN7cutlass13device_kernelIN5flash19enable_sm80_to_sm89INS1_16FlashAttnFwdSm80INS1_25CollectiveMainloopFwdSm80ILi8ELi1ELb0EN4cute5tupleIJNS5_1CILi128EEENS7_ILi64EEENS7_ILi192EEEEEELi192ENS_10bfloat16_tEfNS_4arch4Sm80ELb0ELb1ELb0ELb0ELb1ELb0ELb1ELb1EEENS1_21CollectiveEpilogueFwdINS6_IJS8_SA_S9_EEENS6_IJNS7_ILi1EEESI_SI_EEESC_SE_Li256ELb0ELb1ELb1ELb0EEENS1_19SingleTileSchedulerILb0ELb1ELb1ELi128EEEEEEEEEvNT_6ParamsE,@function
        .size           _ZN7cutlass13device_kernelIN5flash19enable_sm80_to_sm89INS1_16FlashAttnFwdSm80INS1_25CollectiveMainloopFwdSm80ILi8ELi1ELb0EN4cute5tupleIJNS5_1CILi128EEENS7_ILi64EEENS7_ILi192EEEEEELi192ENS_10bfloat16_tEfNS_4arch4Sm80ELb0ELb1ELb0ELb0ELb1ELb0ELb1ELb1EEENS1_21CollectiveEpilogueFwdINS6_IJS8_SA_S9_EEENS6_IJNS7_ILi1EEESI_SI_EEESC_SE_Li256ELb0ELb1ELb1ELb0EEENS1_19SingleTileSchedulerILb0ELb1ELb1ELi128EEEEEEEEEvNT_6ParamsE,(.L_x_21 - _ZN7cutlass13device_kernelIN5flash19enable_sm80_to_sm89INS1_16FlashAttnFwdSm80INS1_25CollectiveMainloopFwdSm80ILi8ELi1ELb0EN4cute5tupleIJNS5_1CILi128EEENS7_ILi64EEENS7_ILi192EEEEEELi192ENS_10bfloat16_tEfNS_4arch4Sm80ELb0ELb1ELb0ELb0ELb1ELb0ELb1ELb1EEENS1_21CollectiveEpilogueFwdINS6_IJS8_SA_S9_EEENS6_IJNS7_ILi1EEESI_SI_EEESC_SE_Li256ELb0ELb1ELb1ELb0EEENS1_19SingleTileSchedulerILb0ELb1ELb1ELi128EEEEEEEEEvNT_6ParamsE)
        .other          _ZN7cutlass13device_kernelIN5flash19enable_sm80_to_sm89INS1_16FlashAttnFwdSm80INS1_25CollectiveMainloopFwdSm80ILi8ELi1ELb0EN4cute5tupleIJNS5_1CILi128EEENS7_ILi64EEENS7_ILi192EEEEEELi192ENS_10bfloat16_tEfNS_4arch4Sm80ELb0ELb1ELb0ELb0ELb1ELb0ELb1ELb1EEENS1_21CollectiveEpilogueFwdINS6_IJS8_SA_S9_EEENS6_IJNS7_ILi1EEESI_SI_EEESC_SE_Li256ELb0ELb1ELb1ELb0EEENS1_19SingleTileSchedulerILb0ELb1ELb1ELi128EEEEEEEEEvNT_6ParamsE,@"STO_CUDA_ENTRY STV_DEFAULT"
_ZN7cutlass13device_kernelIN5flash19enable_sm80_to_sm89INS1_16FlashAttnFwdSm80INS1_25CollectiveMainloopFwdSm80ILi8ELi1ELb0EN4cute5tupleIJNS5_1CILi128EEENS7_ILi64EEENS7_ILi192EEEEEELi192ENS_10bfloat16_tEfNS_4arch4Sm80ELb0ELb1ELb0ELb0ELb1ELb0ELb1ELb1EEENS1_21CollectiveEpilogueFwdINS6_IJS8_SA_S9_EEENS6_IJNS7_ILi1EEESI_SI_EEESC_SE_Li256ELb0ELb1ELb1ELb0EEENS1_19SingleTileSchedulerILb0ELb1ELb1ELi128EEEEEEEEEvNT_6ParamsE:
[----:B------:R-:W-:Y:S01]  /*0000*/  LDC R1, c[0x0][0x37c] ;  /* 0x0000df00ff017b82 */ /* 0x000fe20000000800 */
[----:B------:R-:W-:Y:S05]  /*0010*/  EXIT ;  /* 0x000000000000794d */ /* 0x000fea0003800000 */
.L_x_3:
        /* <DEDUP_REMOVED lines=14> */
.L_x_21:


//--------------------- .text._ZN7cutlass13device_kernelIN5flash19enable_sm80_to_sm89INS1_16FlashAttnFwdSm80INS1_25CollectiveMainloopFwdSm80ILi8ELi1ELb0EN4cute5tupleIJNS5_1CILi128EEENS7_ILi64EEENS7_ILi192EEEEEELi192ENS_10bfloat16_tEfNS_4arch4Sm80ELb0ELb1ELb0ELb1ELb1ELb0ELb1ELb1EEENS1_21CollectiveEpilogueFwdINS6_IJS8_SA_S9_EEENS6_IJNS7_ILi1EEESI_SI_EEESC_SE_Li256ELb1ELb1ELb1ELb0EEENS1_36VarlenDynamicPersistentTileSchedulerILi128ELi64ELi256ELi256ELb1ELb1ELb0ELb1ELb0ELb1EEEEEEEEEvNT_6ParamsE --------------------------
	.section	.text._ZN7cutlass13device_kernelIN5flash19enable_sm80_to_sm89INS1_16FlashAttnFwdSm80INS1_25CollectiveMainloopFwdSm80ILi8ELi1ELb0EN4cute5tupleIJNS5_1CILi128EEENS7_ILi64EEENS7_ILi192EEEEEELi192ENS_10bfloat16_tEfNS_4arch4Sm80ELb0ELb1ELb0ELb1ELb1ELb0ELb1ELb1EEENS1_21CollectiveEpilogueFwdINS6_IJS8_SA_S9_EEENS6_IJNS7_ILi1EEESI_SI_EEESC_SE_Li256ELb1ELb1ELb1ELb0EEENS1_36VarlenDynamicPersistentTileSchedulerILi128ELi64ELi256ELi256ELb1ELb1ELb0ELb1ELb0ELb1EEEEEEEEEvNT_6ParamsE,"ax",@progbits
	.align	128
.text._ZN7cutlass13device_kernelIN5flash19enable_sm80_to_sm89INS1_16FlashAttnFwdSm80INS1_25CollectiveMainloopFwdSm80ILi8ELi1ELb0EN4cute5tupleIJNS5_1CILi128EEENS7_ILi64EEENS7_ILi192EEEEEELi192ENS_10bfloat16_tEfNS_4arch4Sm80ELb0ELb1ELb0ELb1ELb1ELb0ELb1ELb1EEENS1_21CollectiveEpilogueFwdINS6_IJS8_SA_S9_EEENS6_IJNS7_ILi1EEESI_SI_EEESC_SE_Li256ELb1ELb1ELb1ELb0EEENS1_36VarlenDynamicPersistentTileSchedulerILi128ELi64ELi256ELi256ELb1ELb1ELb0ELb1ELb0ELb1EEEEEEEEEvNT_6ParamsE:
        .type           _ZN7cutlass13device_kernelIN5flash19enable_sm80_to_sm89INS1_16FlashAttnFwdSm80INS1_25CollectiveMainloopFwdSm80ILi8ELi1ELb0EN4cute5tupleIJNS5_1CILi128EEENS7_ILi64EEENS7_ILi192EEEEEELi192ENS_10bfloat16_tEfNS_4arch4Sm80ELb0ELb1ELb0ELb1ELb1ELb0ELb1ELb1EEENS1_21CollectiveEpilogueFwdINS6_IJS8_SA_S9_EEENS6_IJNS7_ILi1EEESI_SI_EEESC_SE_Li256ELb1ELb1ELb1ELb0EEENS1_36VarlenDynamicPersistentTileSchedulerILi128ELi64ELi256ELi256ELb1ELb1ELb0ELb1ELb0ELb1EEEEEEEEEvNT_6ParamsE,@function
        .size           _ZN7cutlass13device_kernelIN5flash19enable_sm80_to_sm89INS1_16FlashAttnFwdSm80INS1_25CollectiveMainloopFwdSm80ILi8ELi1ELb0EN4cute5tupleIJNS5_1CILi128EEENS7_ILi64EEENS7_ILi192EEEEEELi192ENS_10bfloat16_tEfNS_4arch4Sm80ELb0ELb1ELb0ELb1ELb1ELb0ELb1ELb1EEENS1_21CollectiveEpilogueFwdINS6_IJS8_SA_S9_EEENS6_IJNS7_ILi1EEESI_SI_EEESC_SE_Li256ELb1ELb1ELb1ELb0EEENS1_36VarlenDynamicPersistentTileSchedulerILi128ELi64ELi256ELi256ELb1ELb1ELb0ELb1ELb0ELb1EEEEEEEEEvNT_6ParamsE,(.L_x_22 - _ZN7cutlass13device_kernelIN5flash19enable_sm80_to_sm89INS1_16FlashAttnFwdSm80INS1_25CollectiveMainloopFwdSm80ILi8ELi1ELb0EN4cute5tupleIJNS5_1CILi128EEENS7_ILi64EEENS7_ILi192EEEEEELi192ENS_10bfloat16_tEfNS_4arch4Sm80ELb0ELb1ELb0ELb1ELb1ELb0ELb1ELb1EEENS1_21CollectiveEpilogueFwdINS6_IJS8_SA_S9_EEENS6_IJNS7_ILi1EEESI_SI_EEESC_SE_Li256ELb1ELb1ELb1ELb0EEENS1_36VarlenDynamicPersistentTileSchedulerILi128ELi64ELi256ELi256ELb1ELb1ELb0ELb1ELb0ELb1EEEEEEEEEvNT_6ParamsE)
        .other          _ZN7cutlass13device_kernelIN5flash19enable_sm80_to_sm89INS1_16FlashAttnFwdSm80INS1_25CollectiveMainloopFwdSm80ILi8ELi1ELb0EN4cute5tupleIJNS5_1CILi128EEENS7_ILi64EEENS7_ILi192EEEEEELi192ENS_10bfloat16_tEfNS_4arch4Sm80ELb0ELb1ELb0ELb1ELb1ELb0ELb1ELb1EEENS1_21CollectiveEpilogueFwdINS6_IJS8_SA_S9_EEENS6_IJNS7_ILi1EEESI_SI_EEESC_SE_Li256ELb1ELb1ELb1ELb0EEENS1_36VarlenDynamicPersistentTileSchedulerILi128ELi64ELi256ELi256ELb1ELb1ELb0ELb1ELb0ELb1EEEEEEEEEvNT_6ParamsE,@"STO_CUDA_ENTRY STV_DEFAULT"
_ZN7cutlass13device_kernelIN5flash19enable_sm80_to_sm89INS1_16FlashAttnFwdSm80INS1_25CollectiveMainloopFwdSm80ILi8ELi1ELb0EN4cute5tupleIJNS5_1CILi128EEENS7_ILi64EEENS7_ILi192EEEEEELi192ENS_10bfloat16_tEfNS_4arch4Sm80ELb0ELb1ELb0ELb1ELb1ELb0ELb1ELb1EEENS1_21CollectiveEpilogueFwdINS6_IJS8_SA_S9_EEENS6_IJNS7_ILi1EEESI_SI_EEESC_SE_Li256ELb1ELb1ELb1ELb0EEENS1_36VarlenDynamicPersistentTileSchedulerILi128ELi64ELi256ELi256ELb1ELb1ELb0ELb1ELb0ELb1EEEEEEEEEvNT_6ParamsE:
[----:B------:R-:W-:Y:S01]  /*0000*/  LDC R1, c[0x0][0x37c] ;  /* 0x0000df00ff017b82 */ /* 0x000fe20000000800 */
[----:B------:R-:W-:Y:S05]  /*0010*/  EXIT ;  /* 0x000000000000794d */ /* 0x000fea0003800000 */
.L_x_4:
        /* <DEDUP_REMOVED lines=14> */
.L_x_22:


//--------------------- .text._ZN7cutlass13device_kernelIN5flash19enable_sm80_to_sm89INS1_16FlashAttnFwdSm80INS1_25CollectiveMainloopFwdSm80ILi8ELi1ELb0EN4cute5tupleIJNS5_1CILi128EEENS7_ILi64EEENS7_ILi192EEEEEELi192ENS_10bfloat16_tEfNS_4arch4Sm80ELb0ELb1ELb0ELb1ELb1ELb1ELb1ELb1EEENS1_21CollectiveEpilogueFwdINS6_IJS8_SA_S9_EEENS6_IJNS7_ILi1EEESI_SI_EEESC_SE_Li256ELb1ELb1ELb1ELb0EEENS1_36VarlenDynamicPersistentTileSchedulerILi128ELi64ELi256ELi256ELb1ELb1ELb0ELb1ELb0ELb1EEEEEEEEEvNT_6ParamsE --------------------------
	.section	.text._ZN7cutlass13device_kernelIN5flash19enable_sm80_to_sm89INS1_16FlashAttnFwdSm80INS1_25CollectiveMainloopFwdSm80ILi8ELi1ELb0EN4cute5tupleIJNS5_1CILi128EEENS7_ILi64EEENS7_ILi192EEEEEELi192ENS_10bfloat16_tEfNS_4arch4Sm80ELb0ELb1ELb0ELb1ELb1ELb1ELb1ELb1EEENS1_21CollectiveEpilogueFwdINS6_IJS8_SA_S9_EEENS6_IJNS7_ILi1EEESI_SI_EEESC_SE_Li256ELb1ELb1ELb1ELb0EEENS1_36VarlenDynamicPersistentTileSchedulerILi128ELi64ELi256ELi256ELb1ELb1ELb0ELb1ELb0ELb1EEEEEEEEEvNT_6ParamsE,"ax",@progbits
	.align	128
.text._ZN7cutlass13device_kernelIN5flash19enable_sm80_to_sm89INS1_16FlashAttnFwdSm80INS1_25CollectiveMainloopFwdSm80ILi8ELi1ELb0EN4cute5tupleIJNS5_1CILi128EEENS7_ILi64EEENS7_ILi192EEEEEELi192ENS_10bfloat16_tEfNS_4arch4Sm80ELb0ELb1ELb0ELb1ELb1ELb1ELb1ELb1EEENS1_21CollectiveEpilogueFwdINS6_IJS8_SA_S9_EEENS6_IJNS7_ILi1EEESI_SI_EEESC_SE_Li256ELb1ELb1ELb1ELb0EEENS1_36VarlenDynamicPersistentTileSchedulerILi128ELi64ELi256ELi256ELb1ELb1ELb0ELb1ELb0ELb1EEEEEEEEEvNT_6ParamsE:
        .type           _ZN7cutlass13device_kernelIN5flash19enable_sm80_to_sm89INS1_16FlashAttnFwdSm80INS1_25CollectiveMainloopFwdSm80ILi8ELi1ELb0EN4cute5tupleIJNS5_1CILi128EEENS7_ILi64EEENS7_ILi192EEEEEELi192ENS_10bfloat16_tEfNS_4arch4Sm80ELb0ELb1ELb0ELb1ELb1ELb1ELb1ELb1EEENS1_21CollectiveEpilogueFwdINS6_IJS8_SA_S9_EEENS6_IJNS7_ILi1EEESI_SI_EEESC_SE_Li256ELb1ELb1ELb1ELb0EEENS1_36VarlenDynamicPersistentTileSchedulerILi128ELi64ELi256ELi256ELb1ELb1ELb0ELb1ELb0ELb1EEEEEEEEEvNT_6ParamsE,@function
        .size           _ZN7cutlass13device_kernelIN5flash19enable_sm80_to_sm89INS1_16FlashAttnFwdSm80INS1_25CollectiveMainloopFwdSm80ILi8ELi1ELb0EN4cute5tupleIJNS5_1CILi128EEENS7_ILi64EEENS7_ILi192EEEEEELi192ENS_10bfloat16_tEfNS_4arch4Sm80ELb0ELb1ELb0ELb1ELb1ELb1ELb1ELb1EEENS1_21CollectiveEpilogueFwdINS6_IJS8_SA_S9_EEENS6_IJNS7_ILi1EEESI_SI_EEESC_SE_Li256ELb1ELb1ELb1ELb0EEENS1_36VarlenDynamicPersistentTileSchedulerILi128ELi64ELi256ELi256ELb1ELb1ELb0ELb1ELb0ELb1EEEEEEEEEvNT_6ParamsE,(.L_x_23 - _ZN7cutlass13device_kernelIN5flash19enable_sm80_to_sm89INS1_16FlashAttnFwdSm80INS1_25CollectiveMainloopFwdSm80ILi8ELi1ELb0EN4cute5tupleIJNS5_1CILi128EEENS7_ILi64EEENS7_ILi192EEEEEELi192ENS_10bfloat16_tEfNS_4arch4Sm80ELb0ELb1ELb0ELb1ELb1ELb1ELb1ELb1EEENS1_21CollectiveEpilogueFwdINS6_IJS8_SA_S9_EEENS6_IJNS7_ILi1EEESI_SI_EEESC_SE_Li256ELb1ELb1ELb1ELb0EEENS1_36VarlenDynamicPersistentTileSchedulerILi128ELi64ELi256ELi256ELb1ELb1ELb0ELb1ELb0ELb1EEEEEEEEEvNT_6ParamsE)
        .other          _ZN7cutlass13device_kernelIN5flash19enable_sm80_to_sm89INS1_16FlashAttnFwdSm80INS1_25CollectiveMainloopFwdSm80ILi8ELi1ELb0EN4cute5tupleIJNS5_1CILi128EEENS7_ILi64EEENS7_ILi192EEEEEELi192ENS_10bfloat16_tEfNS_4arch4Sm80ELb0ELb1ELb0ELb1ELb1ELb1ELb1ELb1EEENS1_21CollectiveEpilogueFwdINS6_IJS8_SA_S9_EEENS6_IJNS7_ILi1EEESI_SI_EEESC_SE_Li256ELb1ELb1ELb1ELb0EEENS1_36VarlenDynamicPersistentTileSchedulerILi128ELi64ELi256ELi256ELb1ELb1ELb0ELb1ELb0ELb1EEEEEEEEEvNT_6ParamsE,@"STO_CUDA_ENTRY STV_DEFAULT"
_ZN7cutlass13device_kernelIN5flash19enable_sm80_to_sm89INS1_16FlashAttnFwdSm80INS1_25CollectiveMainloopFwdSm80ILi8ELi1ELb0EN4cute5tupleIJNS5_1CILi128EEENS7_ILi64EEENS7_ILi192EEEEEELi192ENS_10bfloat16_tEfNS_4arch4Sm80ELb0ELb1ELb0ELb1ELb1ELb1ELb1ELb1EEENS1_21CollectiveEpilogueFwdINS6_IJS8_SA_S9_EEENS6_IJNS7_ILi1EEESI_SI_EEESC_SE_Li256ELb1ELb1ELb1ELb0EEENS1_36VarlenDynamicPersistentTileSchedulerILi128ELi64ELi256ELi256ELb1ELb1ELb0ELb1ELb0ELb1EEEEEEEEEvNT_6ParamsE:
[----:B------:R-:W-:Y:S01]  /*0000*/  LDC R1, c[0x0][0x37c] ;  /* 0x0000df00ff017b82 */ /* 0x000fe20000000800 */
[----:B------:R-:W-:Y:S05]  /*0010*/  EXIT ;  /* 0x000000000000794d */ /* 0x000fea0003800000 */
.L_x_5:
        /* <DEDUP_REMOVED lines=14> */
.L_x_23:


//--------------------- .text._ZN7cutlass13device_kernelIN5flash19enable_sm80_to_sm89INS1_16FlashAttnFwdSm80INS1_25CollectiveMainloopFwdSm80ILi8ELi1ELb0EN4cute5tupleIJNS5_1CILi128EEENS7_ILi64EEENS7_ILi192EEEEEELi192ENS_10bfloat16_tEfNS_4arch4Sm80ELb1ELb0ELb0ELb0ELb1ELb0ELb1ELb1EEENS1_21CollectiveEpilogueFwdINS6_IJS8_SA_S9_EEENS6_IJNS7_ILi1EEESI_SI_EEESC_SE_Li256ELb0ELb1ELb1ELb0EEENS1_30DynamicPersistentTileSchedulerILi256ELi256ELb1ELb1ELb0EEEEEEEEEvNT_6ParamsE --------------------------
	.section	.text._ZN7cutlass13device_kernelIN5flash19enable_sm80_to_sm89INS1_16FlashAttnFwdSm80INS1_25CollectiveMainloopFwdSm80ILi8ELi1ELb0EN4cute5tupleIJNS5_1CILi128EEENS7_ILi64EEENS7_ILi192EEEEEELi192ENS_10bfloat16_tEfNS_4arch4Sm80ELb1ELb0ELb0ELb0ELb1ELb0ELb1ELb1EEENS1_21CollectiveEpilogueFwdINS6_IJS8_SA_S9_EEENS6_IJNS7_ILi1EEESI_SI_EEESC_SE_Li256ELb0ELb1ELb1ELb0EEENS1_30DynamicPersistentTileSchedulerILi256ELi256ELb1ELb1ELb0EEEEEEEEEvNT_6ParamsE,"ax",@progbits
	.align	128
.text._ZN7cutlass13device_kernelIN5flash19enable_sm80_to_sm89INS1_16FlashAttnFwdSm80INS1_25CollectiveMainloopFwdSm80ILi8ELi1ELb0EN4cute5tupleIJNS5_1CILi128EEENS7_ILi64EEENS7_ILi192EEEEEELi192ENS_10bfloat16_tEfNS_4arch4Sm80ELb1ELb0ELb0ELb0ELb1ELb0ELb1ELb1EEENS1_21CollectiveEpilogueFwdINS6_IJS8_SA_S9_EEENS6_IJNS7_ILi1EEESI_SI_EEESC_SE_Li256ELb0ELb1ELb1ELb0EEENS1_30DynamicPersistentTileSchedulerILi256ELi256ELb1ELb1ELb0EEEEEEEEEvNT_6ParamsE:
        .type           _ZN7cutlass13device_kernelIN5flash19enable_sm80_to_sm89INS1_16FlashAttnFwdSm80INS1_25CollectiveMainloopFwdSm80ILi8ELi1ELb0EN4cute5tupleIJNS5_1CILi128EEENS7_ILi64EEENS7_ILi192EEEEEELi192ENS_10bfloat16_tEfNS_4arch4Sm80ELb1ELb0ELb0ELb0ELb1ELb0ELb1ELb1EEENS1_21CollectiveEpilogueFwdINS6_IJS8_SA_S9_EEENS6_IJNS7_ILi1EEESI_SI_EEESC_SE_Li256ELb0ELb1ELb1ELb0EEENS1_30DynamicPersistentTileSchedulerILi256ELi256ELb1ELb1ELb0EEEEEEEEEvNT_6ParamsE,@function
        .size           _ZN7cutlass13device_kernelIN5flash19enable_sm80_to_sm89INS1_16FlashAttnFwdSm80INS1_25CollectiveMainloopFwdSm80ILi8ELi1ELb0EN4cute5tupleIJNS5_1CILi128EEENS7_ILi64EEENS7_ILi192EEEEEELi192ENS_10bfloat16_tEfNS_4arch4Sm80ELb1ELb0ELb0ELb0ELb1ELb0ELb1ELb1EEENS1_21CollectiveEpilogueFwdINS6_IJS8_SA_S9_EEENS6_IJNS7_ILi1EEESI_SI_EEESC_SE_Li256ELb0ELb1ELb1ELb0EEENS1_30DynamicPersistentTileSchedulerILi256ELi256ELb1ELb1ELb0EEEEEEEEEvNT_6ParamsE,(.L_x_24 - _ZN7cutlass13device_kernelIN5flash19enable_sm80_to_sm89INS1_16FlashAttnFwdSm80INS1_25CollectiveMainloopFwdSm80ILi8ELi1ELb0EN4cute5tupleIJNS5_1CILi128EEENS7_ILi64EEENS7_ILi192EEEEEELi192ENS_10bfloat16_tEfNS_4arch4Sm80ELb1ELb0ELb0ELb0ELb1ELb0ELb1ELb1EEENS1_21CollectiveEpilogueFwdINS6_IJS8_SA_S9_EEENS6_IJNS7_ILi1EEESI_SI_EEESC_SE_Li256ELb0ELb1ELb1ELb0EEENS1_30DynamicPersistentTileSchedulerILi256ELi256ELb1ELb1ELb0EEEEEEEEEvNT_6ParamsE)
        .other          _ZN7cutlass13device_kernelIN5flash19enable_sm80_to_sm89INS1_16FlashAttnFwdSm80INS1_25CollectiveMainloopFwdSm80ILi8ELi1ELb0EN4cute5tupleIJNS5_1CILi128EEENS7_ILi64EEENS7_ILi192EEEEEELi192ENS_10bfloat16_tEfNS_4arch4Sm80ELb1ELb0ELb0ELb0ELb1ELb0ELb1ELb1EEENS1_21CollectiveEpilogueFwdINS6_IJS8_SA_S9_EEENS6_IJNS7_ILi1EEESI_SI_EEESC_SE_Li256ELb0ELb1ELb1ELb0EEENS1_30DynamicPersistentTileSchedulerILi256ELi256ELb1ELb1ELb0EEEEEEEEEvNT_6ParamsE,@"STO_CUDA_ENTRY STV_DEFAULT"
_ZN7cutlass13device_kernelIN5flash19enable_sm80_to_sm89INS1_16FlashAttnFwdSm80INS1_25CollectiveMainloopFwdSm80ILi8ELi1ELb0EN4cute5tupleIJNS5_1CILi128EEENS7_ILi64EEENS7_ILi192EEEEEELi192ENS_10bfloat16_tEfNS_4arch4Sm80ELb1ELb0ELb0ELb0ELb1ELb0ELb1ELb1EEENS1_21CollectiveEpilogueFwdINS6_IJS8_SA_S9_EEENS6_IJNS7_ILi1EEESI_SI_EEESC_SE_Li256ELb0ELb1ELb1ELb0EEENS1_30DynamicPersistentTileSchedulerILi256ELi256ELb1ELb1ELb0EEEEEEEEEvNT_6ParamsE:
[----:B------:R-:W-:Y:S01]  /*0000*/  LDC R1, c[0x0][0x37c] ;  /* 0x0000df00ff017b82 */ /* 0x000fe20000000800 */
[----:B------:R-:W-:Y:S05]  /*0010*/  EXIT ;  /* 0x000000000000794d */ /* 0x000fea0003800000 */
.L_x_6:
        /* <DEDUP_REMOVED lines=14> */
.L_x_24:


//--------------------- .text._ZN7cutlass13device_kernelIN5flash19enable_sm80_to_sm89INS1_16FlashAttnFwdSm80INS1_25CollectiveMainloopFwdSm80ILi8ELi1ELb0EN4cute5tupleIJNS5_1CILi128EEENS7_ILi64EEENS7_ILi192EEEEEELi192ENS_10bfloat16_tEfNS_4arch4Sm80ELb1ELb0ELb0ELb1ELb1ELb0ELb1ELb1EEENS1_21CollectiveEpilogueFwdINS6_IJS8_SA_S9_EEENS6_IJNS7_ILi1EEESI_SI_EEESC_SE_Li256ELb1ELb1ELb1ELb0EEENS1_36VarlenDynamicPersistentTileSchedulerILi128ELi64ELi256ELi256ELb1ELb1ELb0ELb1ELb1ELb1EEEEEEEEEvNT_6ParamsE --------------------------
	.section	.text._ZN7cutlass13device_kernelIN5flash19enable_sm80_to_sm89INS1_16FlashAttnFwdSm80INS1_25CollectiveMainloopFwdSm80ILi8ELi1ELb0EN4cute5tupleIJNS5_1CILi128EEENS7_ILi64EEENS7_ILi192EEEEEELi192ENS_10bfloat16_tEfNS_4arch4Sm80ELb1ELb0ELb0ELb1ELb1ELb0ELb1ELb1EEENS1_21CollectiveEpilogueFwdINS6_IJS8_SA_S9_EEENS6_IJNS7_ILi1EEESI_SI_EEESC_SE_Li256ELb1ELb1ELb1ELb0EEENS1_36VarlenDynamicPersistentTileSchedulerILi128ELi64ELi256ELi256ELb1ELb1ELb0ELb1ELb1ELb1EEEEEEEEEvNT_6ParamsE,"ax",@progbits
	.align	128
.text._ZN7cutlass13device_kernelIN5flash19enable_sm80_to_sm89INS1_16FlashAttnFwdSm80INS1_25CollectiveMainloopFwdSm80ILi8ELi1ELb0EN4cute5tupleIJNS5_1CILi128EEENS7_ILi64EEENS7_ILi192EEEEEELi192ENS_10bfloat16_tEfNS_4arch4Sm80ELb1ELb0ELb0ELb1ELb1ELb0ELb1ELb1EEENS1_21CollectiveEpilogueFwdINS6_IJS8_SA_S9_EEENS6_IJNS7_ILi1EEESI_SI_EEESC_SE_Li256ELb1ELb1ELb1ELb0EEENS1_36VarlenDynamicPersistentTileSchedulerILi128ELi64ELi256ELi256ELb1ELb1ELb0ELb1ELb1ELb1EEEEEEEEEvNT_6ParamsE:
        .type           _ZN7cutlass13device_kernelIN5flash19enable_sm80_to_sm89INS1_16FlashAttnFwdSm80INS1_25CollectiveMainloopFwdSm80ILi8ELi1ELb0EN4cute5tupleIJNS5_1CILi128EEENS7_ILi64EEENS7_ILi192EEEEEELi192ENS_10bfloat16_tEfNS_4arch4Sm80ELb1ELb0ELb0ELb1ELb1ELb0ELb1ELb1EEENS1_21CollectiveEpilogueFwdINS6_IJS8_SA_S9_EEENS6_IJNS7_ILi1EEESI_SI_EEESC_SE_Li256ELb1ELb1ELb1ELb0EEENS1_36VarlenDynamicPersistentTileSchedulerILi128ELi64ELi256ELi256ELb1ELb1ELb0ELb1ELb1ELb1EEEEEEEEEvNT_6ParamsE,@function
        .size           _ZN7cutlass13device_kernelIN5flash19enable_sm80_to_sm89INS1_16FlashAttnFwdSm80INS1_25CollectiveMainloopFwdSm80ILi8ELi1ELb0EN4cute5tupleIJNS5_1CILi128EEENS7_ILi64EEENS7_ILi192EEEEEELi192ENS_10bfloat16_tEfNS_4arch4Sm80ELb1ELb0ELb0ELb1ELb1ELb0ELb1ELb1EEENS1_21CollectiveEpilogueFwdINS6_IJS8_SA_S9_EEENS6_IJNS7_ILi1EEESI_SI_EEESC_SE_Li256ELb1ELb1ELb1ELb0EEENS1_36VarlenDynamicPersistentTileSchedulerILi128ELi64ELi256ELi256ELb1ELb1ELb0ELb1ELb1ELb1EEEEEEEEEvNT_6ParamsE,(.L_x_25 - _ZN7cutlass13device_kernelIN5flash19enable_sm80_to_sm89INS1_16FlashAttnFwdSm80INS1_25CollectiveMainloopFwdSm80ILi8ELi1ELb0EN4cute5tupleIJNS5_1CILi128EEENS7_ILi64EEENS7_ILi192EEEEEELi192ENS_10bfloat16_tEfNS_4arch4Sm80ELb1ELb0ELb0ELb1ELb1ELb0ELb1ELb1EEENS1_21CollectiveEpilogueFwdINS6_IJS8_SA_S9_EEENS6_IJNS7_ILi1EEESI_SI_EEESC_SE_Li256ELb1ELb1ELb1ELb0EEENS1_36VarlenDynamicPersistentTileSchedulerILi128ELi64ELi256ELi256ELb1ELb1ELb0ELb1ELb1ELb1EEEEEEEEEvNT_6ParamsE)
        .other          _ZN7cutlass13device_kernelIN5flash19enable_sm80_to_sm89INS1_16FlashAttnFwdSm80INS1_25CollectiveMainloopFwdSm80ILi8ELi1ELb0EN4cute5tupleIJNS5_1CILi128EEENS7_ILi64EEENS7_ILi192EEEEEELi192ENS_10bfloat16_tEfNS_4arch4Sm80ELb1ELb0ELb0ELb1ELb1ELb0ELb1ELb1EEENS1_21CollectiveEpilogueFwdINS6_IJS8_SA_S9_EEENS6_IJNS7_ILi1EEESI_SI_EEESC_SE_Li256ELb1ELb1ELb1ELb0EEENS1_36VarlenDynamicPersistentTileSchedulerILi128ELi64ELi256ELi256ELb1ELb1ELb0ELb1ELb1ELb1EEEEEEEEEvNT_6ParamsE,@"STO_CUDA_ENTRY STV_DEFAULT"
_ZN7cutlass13device_kernelIN5flash19enable_sm80_to_sm89INS1_16FlashAttnFwdSm80INS1_25CollectiveMainloopFwdSm80ILi8ELi1ELb0EN4cute5tupleIJNS5_1CILi128EEENS7_ILi64EEENS7_ILi192EEEEEELi192ENS_10bfloat16_tEfNS_4arch4Sm80ELb1ELb0ELb0ELb1ELb1ELb0ELb1ELb1EEENS1_21CollectiveEpilogueFwdINS6_IJS8_SA_S9_EEENS6_IJNS7_ILi1EEESI_SI_EEESC_SE_Li256ELb1ELb1ELb1ELb0EEENS1_36VarlenDynamicPersistentTileSchedulerILi128ELi64ELi256ELi256ELb1ELb1ELb0ELb1ELb1ELb1EEEEEEEEEvNT_6ParamsE:
[----:B------:R-:W-:Y:S01]  /*0000*/  LDC R1, c[0x0][0x37c] ;  /* 0x0000df00ff017b82 */ /* 0x000fe20000000800 */
[----:B------:R-:W-:Y:S05]  /*0010*/  EXIT ;  /* 0x000000000000794d */ /* 0x000fea0003800000 */
.L_x_7:
        /* <DEDUP_REMOVED lines=14> */
.L_x_25:


//--------------------- .text._ZN7cutlass13device_kernelIN5flash19enable_sm80_to_sm89INS1_16FlashAttnFwdSm80INS1_25CollectiveMainloopFwdSm80ILi8ELi1ELb0EN4cute5tupleIJNS5_1CILi128EEENS7_ILi64EEENS7_ILi192EEEEEELi192ENS_10bfloat16_tEfNS_4arch4Sm80ELb1ELb0ELb0ELb1ELb1ELb1ELb1ELb1EEENS1_21CollectiveEpilogueFwdINS6_IJS8_SA_S9_EEENS6_IJNS7_ILi1EEESI_SI_EEESC_SE_Li256ELb1ELb1ELb1ELb0EEENS1_36VarlenDynamicPersistentTileSchedulerILi128ELi64ELi256ELi256ELb1ELb1ELb0ELb1ELb1ELb1EEEEEEEEEvNT_6ParamsE --------------------------
	.section	.text._ZN7cutlass13device_kernelIN5flash19enable_sm80_to_sm89INS1_16FlashAttnFwdSm80INS1_25CollectiveMainloopFwdSm80ILi8ELi1ELb0EN4cute5tupleIJNS5_1CILi128EEENS7_ILi64EEENS7_ILi192EEEEEELi192ENS_10bfloat16_tEfNS_4arch4Sm80ELb1ELb0ELb0ELb1ELb1ELb1ELb1ELb1EEENS1_21CollectiveEpilogueFwdINS6_IJS8_SA_S9_EEENS6_IJNS7_ILi1EEESI_SI_EEESC_SE_Li256ELb1ELb1ELb1ELb0EEENS1_36VarlenDynamicPersistentTileSchedulerILi128ELi64ELi256ELi256ELb1ELb1ELb0ELb1ELb1ELb1EEEEEEEEEvNT_6ParamsE,"ax",@progbits
	.align	128
.text._ZN7cutlass13device_kernelIN5flash19enable_sm80_to_sm89INS1_16FlashAttnFwdSm80INS1_25CollectiveMainloopFwdSm80ILi8ELi1ELb0EN4cute5tupleIJNS5_1CILi128EEENS7_ILi64EEENS7_ILi192EEEEEELi192ENS_10bfloat16_tEfNS_4arch4Sm80ELb1ELb0ELb0ELb1ELb1ELb1ELb1ELb1EEENS1_21CollectiveEpilogueFwdINS6_IJS8_SA_S9_EEENS6_IJNS7_ILi1EEESI_SI_EEESC_SE_Li256ELb1ELb1ELb1ELb0EEENS1_36VarlenDynamicPersistentTileSchedulerILi128ELi64ELi256ELi256ELb1ELb1ELb0ELb1ELb1ELb1EEEEEEEEEvNT_6ParamsE:
        .type           _ZN7cutlass13device_kernelIN5flash19enable_sm80_to_sm89INS1_16FlashAttnFwdSm80INS1_25CollectiveMainloopFwdSm80ILi8ELi1ELb0EN4cute5tupleIJNS5_1CILi128EEENS7_ILi64EEENS7_ILi192EEEEEELi192ENS_10bfloat16_tEfNS_4arch4Sm80ELb1ELb0ELb0ELb1ELb1ELb1ELb1ELb1EEENS1_21CollectiveEpilogueFwdINS6_IJS8_SA_S9_EEENS6_IJNS7_ILi1EEESI_SI_EEESC_SE_Li256ELb1ELb1ELb1ELb0EEENS1_36VarlenDynamicPersistentTileSchedulerILi128ELi64ELi256ELi256ELb1ELb1ELb0ELb1ELb1ELb1EEEEEEEEEvNT_6ParamsE,@function
        .size           _ZN7cutlass13device_kernelIN5flash19enable_sm80_to_sm89INS1_16FlashAttnFwdSm80INS1_25CollectiveMainloopFwdSm80ILi8ELi1ELb0EN4cute5tupleIJNS5_1CILi128EEENS7_ILi64EEENS7_ILi192EEEEEELi192ENS_10bfloat16_tEfNS_4arch4Sm80ELb1ELb0ELb0ELb1ELb1ELb1ELb1ELb1EEENS1_21CollectiveEpilogueFwdINS6_IJS8_SA_S9_EEENS6_IJNS7_ILi1EEESI_SI_EEESC_SE_Li256ELb1ELb1ELb1ELb0EEENS1_36VarlenDynamicPersistentTileSchedulerILi128ELi64ELi256ELi256ELb1ELb1ELb0ELb1ELb1ELb1EEEEEEEEEvNT_6ParamsE,(.L_x_26 - _ZN7cutlass13device_kernelIN5flash19enable_sm80_to_sm89INS1_16FlashAttnFwdSm80INS1_25CollectiveMainloopFwdSm80ILi8ELi1ELb0EN4cute5tupleIJNS5_1CILi128EEENS7_ILi64EEENS7_ILi192EEEEEELi192ENS_10bfloat16_tEfNS_4arch4Sm80ELb1ELb0ELb0ELb1ELb1ELb1ELb1ELb1EEENS1_21CollectiveEpilogueFwdINS6_IJS8_SA_S9_EEENS6_IJNS7_ILi1EEESI_SI_EEESC_SE_Li256ELb1ELb1ELb1ELb0EEENS1_36VarlenDynamicPersistentTileSchedulerILi128ELi64ELi256ELi256ELb1ELb1ELb0ELb1ELb1ELb1EEEEEEEEEvNT_6ParamsE)
        .other          _ZN7cutlass13device_kernelIN5flash19enable_sm80_to_sm89INS1_16FlashAttnFwdSm80INS1_25CollectiveMainloopFwdSm80ILi8ELi1ELb0EN4cute5tupleIJNS5_1CILi128EEENS7_ILi64EEENS7_ILi192EEEEEELi192ENS_10bfloat16_tEfNS_4arch4Sm80ELb1ELb0ELb0ELb1ELb1ELb1ELb1ELb1EEENS1_21CollectiveEpilogueFwdINS6_IJS8_SA_S9_EEENS6_IJNS7_ILi1EEESI_SI_EEESC_SE_Li256ELb1ELb1ELb1ELb0EEENS1_36VarlenDynamicPersistentTileSchedulerILi128ELi64ELi256ELi256ELb1ELb1ELb0ELb1ELb1ELb1EEEEEEEEEvNT_6ParamsE,@"STO_CUDA_ENTRY STV_DEFAULT"
_ZN7cutlass13device_kernelIN5flash19enable_sm80_to_sm89INS1_16FlashAttnFwdSm80INS1_25CollectiveMainloopFwdSm80ILi8ELi1ELb0EN4cute5tupleIJNS5_1CILi128EEENS7_ILi64EEENS7_ILi192EEEEEELi192ENS_10bfloat16_tEfNS_4arch4Sm80ELb1ELb0ELb0ELb1ELb1ELb1ELb1ELb1EEENS1_21CollectiveEpilogueFwdINS6_IJS8_SA_S9_EEENS6_IJNS7_ILi1EEESI_SI_EEESC_SE_Li256ELb1ELb1ELb1ELb0EEENS1_36VarlenDynamicPersistentTileSchedulerILi128ELi64ELi256ELi256ELb1ELb1ELb0ELb1ELb1ELb1EEEEEEEEEvNT_6ParamsE:
[----:B------:R-:W-:Y:S01]  /*0000*/  LDC R1, c[0x0][0x37c] ;  /* 0x0000df00ff017b82 */ /* 0x000fe20000000800 */
[----:B------:R-:W-:Y:S05]  /*0010*/  EXIT ;  /* 0x000000000000794d */ /* 0x000fea0003800000 */
.L_x_8:
        /* <DEDUP_REMOVED lines=14> */
.L_x_26:


//--------------------- .text._ZN7cutlass13device_kernelIN5flash19enable_sm80_to_sm89INS1_16FlashAttnFwdSm80INS1_25CollectiveMainloopFwdSm80ILi8ELi2ELb0EN4cute5tupleIJNS5_1CILi128EEENS7_ILi64EEENS7_ILi192EEEEEELi192ENS_10bfloat16_tEfNS_4arch4Sm80ELb0ELb0ELb0ELb0ELb1ELb0ELb1ELb1EEENS1_21CollectiveEpilogueFwdINS6_IJS8_SA_S9_EEENS6_IJNS7_ILi1EEESI_SI_EEESC_SE_Li256ELb0ELb1ELb1ELb0EEENS1_19SingleTileSchedulerILb0ELb1ELb1ELi128EEEEEEEEEvNT_6ParamsE --------------------------
	.section	.text._ZN7cutlass13device_kernelIN5flash19enable_sm80_to_sm89INS1_16FlashAttnFwdSm80INS1_25CollectiveMainloopFwdSm80ILi8ELi2ELb0EN4cute5tupleIJNS5_1CILi128EEENS7_ILi64EEENS7_ILi192EEEEEELi192ENS_10bfloat16_tEfNS_4arch4Sm80ELb0ELb0ELb0ELb0ELb1ELb0ELb1ELb1EEENS1_21CollectiveEpilogueFwdINS6_IJS8_SA_S9_EEENS6_IJNS7_ILi1EEESI_SI_EEESC_SE_Li256ELb0ELb1ELb1ELb0EEENS1_19SingleTileSchedulerILb0ELb1ELb1ELi128EEEEEEEEEvNT_6ParamsE,"ax",@progbits
	.align	128
.text._ZN7cutlass13device_kernelIN5flash19enable_sm80_to_sm89INS1_16FlashAttnFwdSm80INS1_25CollectiveMainloopFwdSm80ILi8ELi2ELb0EN4cute5tupleIJNS5_1CILi128EEENS7_ILi64EEENS7_ILi192EEEEEELi192ENS_10bfloat16_tEfNS_4arch4Sm80ELb0ELb0ELb0ELb0ELb1ELb0ELb1ELb1EEENS1_21CollectiveEpilogueFwdINS6_IJS8_SA_S9_EEENS6_IJNS7_ILi1EEESI_SI_EEESC_SE_Li256ELb0ELb1ELb1ELb0EEENS1_19SingleTileSchedulerILb0ELb1ELb1ELi128EEEEEEEEEvNT_6ParamsE:
        .type           _ZN7cutlass13device_kernelIN5flash19enable_sm80_to_sm89INS1_16FlashAttnFwdSm80INS1_25CollectiveMainloopFwdSm80ILi8ELi2ELb0EN4cute5tupleIJNS5_1CILi128EEENS7_ILi64EEENS7_ILi192EEEEEELi192ENS_10bfloat16_tEfNS_4arch4Sm80ELb0ELb0ELb0ELb0ELb1ELb0ELb1ELb1EEENS1_21CollectiveEpilogueFwdINS6_IJS8_SA_S9_EEENS6_IJNS7_ILi1EEESI_SI_EEESC_SE_Li256ELb0ELb1ELb1ELb0EEENS1_19SingleTileSchedulerILb0ELb1ELb1ELi128EEEEEEEEEvNT_6ParamsE,@function
        .size           _ZN7cutlass13device_kernelIN5flash19enable_sm80_to_sm89INS1_16FlashAttnFwdSm80INS1_25CollectiveMainloopFwdSm80ILi8ELi2ELb0EN4cute5tupleIJNS5_1CILi128EEENS7_ILi64EEENS7_ILi192EEEEEELi192ENS_10bfloat16_tEfNS_4arch4Sm80ELb0ELb0ELb0ELb0ELb1ELb0ELb1ELb1EEENS1_21CollectiveEpilogueFwdINS6_IJS8_SA_S9_EEENS6_IJNS7_ILi1EEESI_SI_EEESC_SE_Li256ELb0ELb1ELb1ELb0EEENS1_19SingleTileSchedulerILb0ELb1ELb1ELi128EEEEEEEEEvNT_6ParamsE,(.L_x_27 - _ZN7cutlass13device_kernelIN5flash19enable_sm80_to_sm89INS1_16FlashAttnFwdSm80INS1_25CollectiveMainloopFwdSm80ILi8ELi2ELb0EN4cute5tupleIJNS5_1CILi128EEENS7_ILi64EEENS7_ILi192EEEEEELi192ENS_10bfloat16_tEfNS_4arch4Sm80ELb0ELb0ELb0ELb0ELb1ELb0ELb1ELb1EEENS1_21CollectiveEpilogueFwdINS6_IJS8_SA_S9_EEENS6_IJNS7_ILi1EEESI_SI_EEESC_SE_Li256ELb0ELb1ELb1ELb0EEENS1_19SingleTileSchedulerILb0ELb1ELb1ELi128EEEEEEEEEvNT_6ParamsE)
        .other          _ZN7cutlass13device_kernelIN5flash19enable_sm80_to_sm89INS1_16FlashAttnFwdSm80INS1_25CollectiveMainloopFwdSm80ILi8ELi2ELb0EN4cute5tupleIJNS5_1CILi128EEENS7_ILi64EEENS7_ILi192EEEEEELi192ENS_10bfloat16_tEfNS_4arch4Sm80ELb0ELb0ELb0ELb0ELb1ELb0ELb1ELb1EEENS1_21CollectiveEpilogueFwdINS6_IJS8_SA_S9_EEENS6_IJNS7_ILi1EEESI_SI_EEESC_SE_Li256ELb0ELb1ELb1ELb0EEENS1_19SingleTileSchedulerILb0ELb1ELb1ELi128EEEEEEEEEvNT_6ParamsE,@"STO_CUDA_ENTRY STV_DEFAULT"
_ZN7cutlass13device_kernelIN5flash19enable_sm80_to_sm89INS1_16FlashAttnFwdSm80INS1_25CollectiveMainloopFwdSm80ILi8ELi2ELb0EN4cute5tupleIJNS5_1CILi128EEENS7_ILi64EEENS7_ILi192EEEEEELi192ENS_10bfloat16_tEfNS_4arch4Sm80ELb0ELb0ELb0ELb0ELb1ELb0ELb1ELb1EEENS1_21CollectiveEpilogueFwdINS6_IJS8_SA_S9_EEENS6_IJNS7_ILi1EEESI_SI_EEESC_SE_Li256ELb0ELb1ELb1ELb0EEENS1_19SingleTileSchedulerILb0ELb1ELb1ELi128EEEEEEEEEvNT_6ParamsE:
[----:B------:R-:W-:Y:S01]  /*0000*/  LDC R1, c[0x0][0x37c] ;  /* 0x0000df00ff017b82 */ /* 0x000fe20000000800 */
[----:B------:R-:W-:Y:S05]  /*0010*/  EXIT ;  /* 0x000000000000794d */ /* 0x000fea0003800000 */
.L_x_9:
        /* <DEDUP_REMOVED lines=14> */
.L_x_27:


//--------------------- .text._ZN7cutlass13device_kernelIN5flash19enable_sm80_to_sm89INS1_16FlashAttnFwdSm80INS1_25CollectiveMainloopFwdSm80ILi8ELi2ELb0EN4cute5tupleIJNS5_1CILi128EEENS7_ILi64EEENS7_ILi192EEEEEELi192ENS_10bfloat16_tEfNS_4arch4Sm80ELb0ELb0ELb0ELb1ELb1ELb0ELb1ELb1EEENS1_21CollectiveEpilogueFwdINS6_IJS8_SA_S9_EEENS6_IJNS7_ILi1EEESI_SI_EEESC_SE_Li256ELb1ELb1ELb1ELb0EEENS1_36VarlenDynamicPersistentTileSchedulerILi128ELi64ELi256ELi256ELb1ELb1ELb0ELb0ELb1ELb1EEEEEEEEEvNT_6ParamsE --------------------------
	.section	.text._ZN7cutlass13device_kernelIN5flash19enable_sm80_to_sm89INS1_16FlashAttnFwdSm80INS1_25CollectiveMainloopFwdSm80ILi8ELi2ELb0EN4cute5tupleIJNS5_1CILi128EEENS7_ILi64EEENS7_ILi192EEEEEELi192ENS_10bfloat16_tEfNS_4arch4Sm80ELb0ELb0ELb0ELb1ELb1ELb0ELb1ELb1EEENS1_21CollectiveEpilogueFwdINS6_IJS8_SA_S9_EEENS6_IJNS7_ILi1EEESI_SI_EEESC_SE_Li256ELb1ELb1ELb1ELb0EEENS1_36VarlenDynamicPersistentTileSchedulerILi128ELi64ELi256ELi256ELb1ELb1ELb0ELb0ELb1ELb1EEEEEEEEEvNT_6ParamsE,"ax",@progbits
	.align	128
.text._ZN7cutlass13device_kernelIN5flash19enable_sm80_to_sm89INS1_16FlashAttnFwdSm80INS1_25CollectiveMainloopFwdSm80ILi8ELi2ELb0EN4cute5tupleIJNS5_1CILi128EEENS7_ILi64EEENS7_ILi192EEEEEELi192ENS_10bfloat16_tEfNS_4arch4Sm80ELb0ELb0ELb0ELb1ELb1ELb0ELb1ELb1EEENS1_21CollectiveEpilogueFwdINS6_IJS8_SA_S9_EEENS6_IJNS7_ILi1EEESI_SI_EEESC_SE_Li256ELb1ELb1ELb1ELb0EEENS1_36VarlenDynamicPersistentTileSchedulerILi128ELi64ELi256ELi256ELb1ELb1ELb0ELb0ELb1ELb1EEEEEEEEEvNT_6ParamsE:
        .type           _ZN7cutlass13device_kernelIN5flash19enable_sm80_to_sm89INS1_16FlashAttnFwdSm80INS1_25CollectiveMainloopFwdSm80ILi8ELi2ELb0EN4cute5tupleIJNS5_1CILi128EEENS7_ILi64EEENS7_ILi192EEEEEELi192ENS_10bfloat16_tEfNS_4arch4Sm80ELb0ELb0ELb0ELb1ELb1ELb0ELb1ELb1EEENS1_21CollectiveEpilogueFwdINS6_IJS8_SA_S9_EEENS6_IJNS7_ILi1EEESI_SI_EEESC_SE_Li256ELb1ELb1ELb1ELb0EEENS1_36VarlenDynamicPersistentTileSchedulerILi128ELi64ELi256ELi256ELb1ELb1ELb0ELb0ELb1ELb1EEEEEEEEEvNT_6ParamsE,@function
        .size           _ZN7cutlass13device_kernelIN5flash19enable_sm80_to_sm89INS1_16FlashAttnFwdSm80INS1_25CollectiveMainloopFwdSm80ILi8ELi2ELb0EN4cute5tupleIJNS5_1CILi128EEENS7_ILi64EEENS7_ILi192EEEEEELi192ENS_10bfloat16_tEfNS_4arch4Sm80ELb0ELb0ELb0ELb1ELb1ELb0ELb1ELb1EEENS1_21CollectiveEpilogueFwdINS6_IJS8_SA_S9_EEENS6_IJNS7_ILi1EEESI_SI_EEESC_SE_Li256ELb1ELb1ELb1ELb0EEENS1_36VarlenDynamicPersistentTileSchedulerILi128ELi64ELi256ELi256ELb1ELb1ELb0ELb0ELb1ELb1EEEEEEEEEvNT_6ParamsE,(.L_x_28 - _ZN7cutlass13device_kernelIN5flash19enable_sm80_to_sm89INS1_16FlashAttnFwdSm80INS1_25CollectiveMainloopFwdSm80ILi8ELi2ELb0EN4cute5tupleIJNS5_1CILi128EEENS7_ILi64EEENS7_ILi192EEEEEELi192ENS_10bfloat16_tEfNS_4arch4Sm80ELb0ELb0ELb0ELb1ELb1ELb0ELb1ELb1EEENS1_21CollectiveEpilogueFwdINS6_IJS8_SA_S9_EEENS6_IJNS7_ILi1EEESI_SI_EEESC_SE_Li256ELb1ELb1ELb1ELb0EEENS1_36VarlenDynamicPersistentTileSchedulerILi128ELi64ELi256ELi256ELb1ELb1ELb0ELb0ELb1ELb1EEEEEEEEEvNT_6ParamsE)
        .other          _ZN7cutlass13device_kernelIN5flash19enable_sm80_to_sm89INS1_16FlashAttnFwdSm80INS1_25CollectiveMainloopFwdSm80ILi8ELi2ELb0EN4cute5tupleIJNS5_1CILi128EEENS7_ILi64EEENS7_ILi192EEEEEELi192ENS_10bfloat16_tEfNS_4arch4Sm80ELb0ELb0ELb0ELb1ELb1ELb0ELb1ELb1EEENS1_21CollectiveEpilogueFwdINS6_IJS8_SA_S9_EEENS6_IJNS7_ILi1EEESI_SI_EEESC_SE_Li256ELb1ELb1ELb1ELb0EEENS1_36VarlenDynamicPersistentTileSchedulerILi128ELi64ELi256ELi256ELb1ELb1ELb0ELb0ELb1ELb1EEEEEEEEEvNT_6ParamsE,@"STO_CUDA_ENTRY STV_DEFAULT"
_ZN7cutlass13device_kernelIN5flash19enable_sm80_to_sm89INS1_16FlashAttnFwdSm80INS1_25CollectiveMainloopFwdSm80ILi8ELi2ELb0EN4cute5tupleIJNS5_1CILi128EEENS7_ILi64EEENS7_ILi192EEEEEELi192ENS_10bfloat16_tEfNS_4arch4Sm80ELb0ELb0ELb0ELb1ELb1ELb0ELb1ELb1EEENS1_21CollectiveEpilogueFwdINS6_IJS8_SA_S9_EEENS6_IJNS7_ILi1EEESI_SI_EEESC_SE_Li256ELb1ELb1ELb1ELb0EEENS1_36VarlenDynamicPersistentTileSchedulerILi128ELi64ELi256ELi256ELb1ELb1ELb0ELb0ELb1ELb1EEEEEEEEEvNT_6ParamsE:
[----:B------:R-:W-:Y:S01]  /*0000*/  LDC R1, c[0x0][0x37c] ;  /* 0x0000df00ff017b82 */ /* 0x000fe20000000800 */
[----:B------:R-:W-:Y:S05]  /*0010*/  EXIT ;  /* 0x000000000000794d */ /* 0x000fea0003800000 */
.L_x_10:
        /* <DEDUP_REMOVED lines=14> */
.L_x_28:


//--------------------- .text._ZN7cutlass13device_kernelIN5flash19enable_sm80_to_sm89INS1_16FlashAttnFwdSm80INS1_25CollectiveMainloopFwdSm80ILi8ELi2ELb0EN4cute5tupleIJNS5_1CILi128EEENS7_ILi64EEENS7_ILi192EEEEEELi192ENS_10bfloat16_tEfNS_4arch4Sm80ELb0ELb0ELb0ELb1ELb1ELb1ELb1ELb1EEENS1_21CollectiveEpilogueFwdINS6_IJS8_SA_S9_EEENS6_IJNS7_ILi1EEESI_SI_EEESC_SE_Li256ELb1ELb1ELb1ELb0EEENS1_36VarlenDynamicPersistentTileSchedulerILi128ELi64ELi256ELi256ELb1ELb1ELb0ELb0ELb1ELb1EEEEEEEEEvNT_6ParamsE --------------------------
	.section	.text._ZN7cutlass13device_kernelIN5flash19enable_sm80_to_sm89INS1_16FlashAttnFwdSm80INS1_25CollectiveMainloopFwdSm80ILi8ELi2ELb0EN4cute5tupleIJNS5_1CILi128EEENS7_ILi64EEENS7_ILi192EEEEEELi192ENS_10bfloat16_tEfNS_4arch4Sm80ELb0ELb0ELb0ELb1ELb1ELb1ELb1ELb1EEENS1_21CollectiveEpilogueFwdINS6_IJS8_SA_S9_EEENS6_IJNS7_ILi1EEESI_SI_EEESC_SE_Li256ELb1ELb1ELb1ELb0EEENS1_36VarlenDynamicPersistentTileSchedulerILi128ELi64ELi256ELi256ELb1ELb1ELb0ELb0ELb1ELb1EEEEEEEEEvNT_6ParamsE,"ax",@progbits
	.align	128
.text._ZN7cutlass13device_kernelIN5flash19enable_sm80_to_sm89INS1_16FlashAttnFwdSm80INS1_25CollectiveMainloopFwdSm80ILi8ELi2ELb0EN4cute5tupleIJNS5_1CILi128EEENS7_ILi64EEENS7_ILi192EEEEEELi192ENS_10bfloat16_tEfNS_4arch4Sm80ELb0ELb0ELb0ELb1ELb1ELb1ELb1ELb1EEENS1_21CollectiveEpilogueFwdINS6_IJS8_SA_S9_EEENS6_IJNS7_ILi1EEESI_SI_EEESC_SE_Li256ELb1ELb1ELb1ELb0EEENS1_36VarlenDynamicPersistentTileSchedulerILi128ELi64ELi256ELi256ELb1ELb1ELb0ELb0ELb1ELb1EEEEEEEEEvNT_6ParamsE:
        .type           _ZN7cutlass13device_kernelIN5flash19enable_sm80_to_sm89INS1_16FlashAttnFwdSm80INS1_25CollectiveMainloopFwdSm80ILi8ELi2ELb0EN4cute5tupleIJNS5_1CILi128EEENS7_ILi64EEENS7_ILi192EEEEEELi192ENS_10bfloat16_tEfNS_4arch4Sm80ELb0ELb0ELb0ELb1ELb1ELb1ELb1ELb1EEENS1_21CollectiveEpilogueFwdINS6_IJS8_SA_S9_EEENS6_IJNS7_ILi1EEESI_SI_EEESC_SE_Li256ELb1ELb1ELb1ELb0EEENS1_36VarlenDynamicPersistentTileSchedulerILi128ELi64ELi256ELi256ELb1ELb1ELb0ELb0ELb1ELb1EEEEEEEEEvNT_6ParamsE,@function
        .size           _ZN7cutlass13device_kernelIN5flash19enable_sm80_to_sm89INS1_16FlashAttnFwdSm80INS1_25CollectiveMainloopFwdSm80ILi8ELi2ELb0EN4cute5tupleIJNS5_1CILi128EEENS7_ILi64EEENS7_ILi192EEEEEELi192ENS_10bfloat16_tEfNS_4arch4Sm80ELb0ELb0ELb0ELb1ELb1ELb1ELb1ELb1EEENS1_21CollectiveEpilogueFwdINS6_IJS8_SA_S9_EEENS6_IJNS7_ILi1EEESI_SI_EEESC_SE_Li256ELb1ELb1ELb1ELb0EEENS1_36VarlenDynamicPersistentTileSchedulerILi128ELi64ELi256ELi256ELb1ELb1ELb0ELb0ELb1ELb1EEEEEEEEEvNT_6ParamsE,(.L_x_29 - _ZN7cutlass13device_kernelIN5flash19enable_sm80_to_sm89INS1_16FlashAttnFwdSm80INS1_25CollectiveMainloopFwdSm80ILi8ELi2ELb0EN4cute5tupleIJNS5_1CILi128EEENS7_ILi64EEENS7_ILi192EEEEEELi192ENS_10bfloat16_tEfNS_4arch4Sm80ELb0ELb0ELb0ELb1ELb1ELb1ELb1ELb1EEENS1_21CollectiveEpilogueFwdINS6_IJS8_SA_S9_EEENS6_IJNS7_ILi1EEESI_SI_EEESC_SE_Li256ELb1ELb1ELb1ELb0EEENS1_36VarlenDynamicPersistentTileSchedulerILi128ELi64ELi256ELi256ELb1ELb1ELb0ELb0ELb1ELb1EEEEEEEEEvNT_6ParamsE)
        .other          _ZN7cutlass13device_kernelIN5flash19enable_sm80_to_sm89INS1_16FlashAttnFwdSm80INS1_25CollectiveMainloopFwdSm80ILi8ELi2ELb0EN4cute5tupleIJNS5_1CILi128EEENS7_ILi64EEENS7_ILi192EEEEEELi192ENS_10bfloat16_tEfNS_4arch4Sm80ELb0ELb0ELb0ELb1ELb1ELb1ELb1ELb1EEENS1_21CollectiveEpilogueFwdINS6_IJS8_SA_S9_EEENS6_IJNS7_ILi1EEESI_SI_EEESC_SE_Li256ELb1ELb1ELb1ELb0EEENS1_36VarlenDynamicPersistentTileSchedulerILi128ELi64ELi256ELi256ELb1ELb1ELb0ELb0ELb1ELb1EEEEEEEEEvNT_6ParamsE,@"STO_CUDA_ENTRY STV_DEFAULT"
_ZN7cutlass13device_kernelIN5flash19enable_sm80_to_sm89INS1_16FlashAttnFwdSm80INS1_25CollectiveMainloopFwdSm80ILi8ELi2ELb0EN4cute5tupleIJNS5_1CILi128EEENS7_ILi64EEENS7_ILi192EEEEEELi192ENS_10bfloat16_tEfNS_4arch4Sm80ELb0ELb0ELb0ELb1ELb1ELb1ELb1ELb1EEENS1_21CollectiveEpilogueFwdINS6_IJS8_SA_S9_EEENS6_IJNS7_ILi1EEESI_SI_EEESC_SE_Li256ELb1ELb1ELb1ELb0EEENS1_36VarlenDynamicPersistentTileSchedulerILi128ELi64ELi256ELi256ELb1ELb1ELb0ELb0ELb1ELb1EEEEEEEEEvNT_6ParamsE:
[----:B------:R-:W-:Y:S01]  /*0000*/  LDC R1, c[0x0][0x37c] ;  /* 0x0000df00ff017b82 */ /* 0x000fe20000000800 */
[----:B------:R-:W-:Y:S05]  /*0010*/  EXIT ;  /* 0x000000000000794d */ /* 0x000fea0003800000 */
.L_x_11:
        /* <DEDUP_REMOVED lines=14> */
.L_x_29:


//--------------------- .text._ZN7cutlass13device_kernelIN5flash19enable_sm80_to_sm89INS1_16FlashAttnFwdSm80INS1_25CollectiveMainloopFwdSm80ILi8ELi2ELb0EN4cute5tupleIJNS5_1CILi128EEENS7_ILi64EEENS7_ILi192EEEEEELi192ENS_10bfloat16_tEfNS_4arch4Sm80ELb0ELb1ELb0ELb0ELb1ELb0ELb1ELb1EEENS1_21CollectiveEpilogueFwdINS6_IJS8_SA_S9_EEENS6_IJNS7_ILi1EEESI_SI_EEESC_SE_Li256ELb0ELb1ELb1ELb0EEENS1_19SingleTileSchedulerILb0ELb1ELb1ELi128EEEEEEEEEvNT_6ParamsE --------------------------
	.section	.text._ZN7cutlass13device_kernelIN5flash19enable_sm80_to_sm89INS1_16FlashAttnFwdSm80INS1_25CollectiveMainloopFwdSm80ILi8ELi2ELb0EN4cute5tupleIJNS5_1CILi128EEENS7_ILi64EEENS7_ILi192EEEEEELi192ENS_10bfloat16_tEfNS_4arch4Sm80ELb0ELb1ELb0ELb0ELb1ELb0ELb1ELb1EEENS1_21CollectiveEpilogueFwdINS6_IJS8_SA_S9_EEENS6_IJNS7_ILi1EEESI_SI_EEESC_SE_Li256ELb0ELb1ELb1ELb0EEENS1_19SingleTileSchedulerILb0ELb1ELb1ELi128EEEEEEEEEvNT_6ParamsE,"ax",@progbits
	.align	128
.text._ZN7cutlass13device_kernelIN5flash19enable_sm80_to_sm89INS1_16FlashAttnFwdSm80INS1_25CollectiveMainloopFwdSm80ILi8ELi2ELb0EN4cute5tupleIJNS5_1CILi128EEENS7_ILi64EEENS7_ILi192EEEEEELi192ENS_10bfloat16_tEfNS_4arch4Sm80ELb0ELb1ELb0ELb0ELb1ELb0ELb1ELb1EEENS1_21CollectiveEpilogueFwdINS6_IJS8_SA_S9_EEENS6_IJNS7_ILi1EEESI_SI_EEESC_SE_Li256ELb0ELb1ELb1ELb0EEENS1_19SingleTileSchedulerILb0ELb1ELb1ELi128EEEEEEEEEvNT_6ParamsE:
        .type           _ZN7cutlass13device_kernelIN5flash19enable_sm80_to_sm89INS1_16FlashAttnFwdSm80INS1_25CollectiveMainloopFwdSm80ILi8ELi2ELb0EN4cute5tupleIJNS5_1CILi128EEENS7_ILi64EEENS7_ILi192EEEEEELi192ENS_10bfloat16_tEfNS_4arch4Sm80ELb0ELb1ELb0ELb0ELb1ELb0ELb1ELb1EEENS1_21CollectiveEpilogueFwdINS6_IJS8_SA_S9_EEENS6_IJNS7_ILi1EEESI_SI_EEESC_SE_Li256ELb0ELb1ELb1ELb0EEENS1_19SingleTileSchedulerILb0ELb1ELb1ELi128EEEEEEEEEvNT_6ParamsE,@function
        .size           _ZN7cutlass13device_kernelIN5flash19enable_sm80_to_sm89INS1_16FlashAttnFwdSm80INS1_25CollectiveMainloopFwdSm80ILi8ELi2ELb0EN4cute5tupleIJNS5_1CILi128EEENS7_ILi64EEENS7_ILi192EEEEEELi192ENS_10bfloat16_tEfNS_4arch4Sm80ELb0ELb1ELb0ELb0ELb1ELb0ELb1ELb1EEENS1_21CollectiveEpilogueFwdINS6_IJS8_SA_S9_EEENS6_IJNS7_ILi1EEESI_SI_EEESC_SE_Li256ELb0ELb1ELb1ELb0EEENS1_19SingleTileSchedulerILb0ELb1ELb1ELi128EEEEEEEEEvNT_6ParamsE,(.L_x_30 - _ZN7cutlass13device_kernelIN5flash19enable_sm80_to_sm89INS1_16FlashAttnFwdSm80INS1_25CollectiveMainloopFwdSm80ILi8ELi2ELb0EN4cute5tupleIJNS5_1CILi128EEENS7_ILi64EEENS7_ILi192EEEEEELi192ENS_10bfloat16_tEfNS_4arch4Sm80ELb0ELb1ELb0ELb0ELb1ELb0ELb1ELb1EEENS1_21CollectiveEpilogueFwdINS6_IJS8_SA_S9_EEENS6_IJNS7_ILi1EEESI_SI_EEESC_SE_Li256ELb0ELb1ELb1ELb0EEENS1_19SingleTileSchedulerILb0ELb1ELb1ELi128EEEEEEEEEvNT_6ParamsE)
        .other          _ZN7cutlass13device_kernelIN5flash19enable_sm80_to_sm89INS1_16FlashAttnFwdSm80INS1_25CollectiveMainloopFwdSm80ILi8ELi2ELb0EN4cute5tupleIJNS5_1CILi128EEENS7_ILi64EEENS7_ILi192EEEEEELi192ENS_10bfloat16_tEfNS_4arch4Sm80ELb0ELb1ELb0ELb0ELb1ELb0ELb1ELb1EEENS1_21CollectiveEpilogueFwdINS6_IJS8_SA_S9_EEENS6_IJNS7_ILi1EEESI_SI_EEESC_SE_Li256ELb0ELb1ELb1ELb0EEENS1_19SingleTileSchedulerILb0ELb1ELb1ELi128EEEEEEEEEvNT_6ParamsE,@"STO_CUDA_ENTRY STV_DEFAULT"
_ZN7cutlass13device_kernelIN5flash19enable_sm80_to_sm89INS1_16FlashAttnFwdSm80INS1_25CollectiveMainloopFwdSm80ILi8ELi2ELb0EN4cute5tupleIJNS5_1CILi128EEENS7_ILi64EEENS7_ILi192EEEEEELi192ENS_10bfloat16_tEfNS_4arch4Sm80ELb0ELb1ELb0ELb0ELb1ELb0ELb1ELb1EEENS1_21CollectiveEpilogueFwdINS6_IJS8_SA_S9_EEENS6_IJNS7_ILi1EEESI_SI_EEESC_SE_Li256ELb0ELb1ELb1ELb0EEENS1_19SingleTileSchedulerILb0ELb1ELb1ELi128EEEEEEEEEvNT_6ParamsE:
[----:B------:R-:W-:Y:S01]  /*0000*/  LDC R1, c[0x0][0x37c] ;  /* 0x0000df00ff017b82 */ /* 0x000fe20000000800 */
[----:B------:R-:W-:Y:S05]  /*0010*/  EXIT ;  /* 0x000000000000794d */ /* 0x000fea0003800000 */
.L_x_12:
        /* <DEDUP_REMOVED lines=14> */
.L_x_30:


//--------------------- .text._ZN7cutlass13device_kernelIN5flash19enable_sm80_to_sm89INS1_16FlashAttnFwdSm80INS1_25CollectiveMainloopFwdSm80ILi8ELi2ELb0EN4cute5tupleIJNS5_1CILi128EEENS7_ILi64EEENS7_ILi192EEEEEELi192ENS_10bfloat16_tEfNS_4arch4Sm80ELb0ELb1ELb0ELb1ELb1ELb0ELb1ELb1EEENS1_21CollectiveEpilogueFwdINS6_IJS8_SA_S9_EEENS6_IJNS7_ILi1EEESI_SI_EEESC_SE_Li256ELb1ELb1ELb1ELb0EEENS1_36VarlenDynamicPersistentTileSchedulerILi128ELi64ELi256ELi256ELb1ELb1ELb0ELb1ELb0ELb1EEEEEEEEEvNT_6ParamsE --------------------------
	.section	.text._ZN7cutlass13device_kernelIN5flash19enable_sm80_to_sm89INS1_16FlashAttnFwdSm80INS1_25CollectiveMainloopFwdSm80ILi8ELi2ELb0EN4cute5tupleIJNS5_1CILi128EEENS7_ILi64EEENS7_ILi192EEEEEELi192ENS_10bfloat16_tEfNS_4arch4Sm80ELb0ELb1ELb0ELb1ELb1ELb0ELb1ELb1EEENS1_21CollectiveEpilogueFwdINS6_IJS8_SA_S9_EEENS6_IJNS7_ILi1EEESI_SI_EEESC_SE_Li256ELb1ELb1ELb1ELb0EEENS1_36VarlenDynamicPersistentTileSchedulerILi128ELi64ELi256ELi256ELb1ELb1ELb0ELb1ELb0ELb1EEEEEEEEEvNT_6ParamsE,"ax",@progbits
	.align	128
.text._ZN7cutlass13device_kernelIN5flash19enable_sm80_to_sm89INS1_16FlashAttnFwdSm80INS1_25CollectiveMainloopFwdSm80ILi8ELi2ELb0EN4cute5tupleIJNS5_1CILi128EEENS7_ILi64EEENS7_ILi192EEEEEELi192ENS_10bfloat16_tEfNS_4arch4Sm80ELb0ELb1ELb0ELb1ELb1ELb0ELb1ELb1EEENS1_21CollectiveEpilogueFwdINS6_IJS8_SA_S9_EEENS6_IJNS7_ILi1EEESI_SI_EEESC_SE_Li256ELb1ELb1ELb1ELb0EEENS1_36VarlenDynamicPersistentTileSchedulerILi128ELi64ELi256ELi256ELb1ELb1ELb0ELb1ELb0ELb1EEEEEEEEEvNT_6ParamsE:
        .type           _ZN7cutlass13device_kernelIN5flash19enable_sm80_to_sm89INS1_16FlashAttnFwdSm80INS1_25CollectiveMainloopFwdSm80ILi8ELi2ELb0EN4cute5tupleIJNS5_1CILi128EEENS7_ILi64EEENS7_ILi192EEEEEELi192ENS_10bfloat16_tEfNS_4arch4Sm80ELb0ELb1ELb0ELb1ELb1ELb0ELb1ELb1EEENS1_21CollectiveEpilogueFwdINS6_IJS8_SA_S9_EEENS6_IJNS7_ILi1EEESI_SI_EEESC_SE_Li256ELb1ELb1ELb1ELb0EEENS1_36VarlenDynamicPersistentTileSchedulerILi128ELi64ELi256ELi256ELb1ELb1ELb0ELb1ELb0ELb1EEEEEEEEEvNT_6ParamsE,@function
        .size           _ZN7cutlass13device_kernelIN5flash19enable_sm80_to_sm89INS1_16FlashAttnFwdSm80INS1_25CollectiveMainloopFwdSm80ILi8ELi2ELb0EN4cute5tupleIJNS5_1CILi128EEENS7_ILi64EEENS7_ILi192EEEEEELi192ENS_10bfloat16_tEfNS_4arch4Sm80ELb0ELb1ELb0ELb1ELb1ELb0ELb1ELb1EEENS1_21CollectiveEpilogueFwdINS6_IJS8_SA_S9_EEENS6_IJNS7_ILi1EEESI_SI_EEESC_SE_Li256ELb1ELb1ELb1ELb0EEENS1_36VarlenDynamicPersistentTileSchedulerILi128ELi64ELi256ELi256ELb1ELb1ELb0ELb1ELb0ELb1EEEEEEEEEvNT_6ParamsE,(.L_x_31 - _ZN7cutlass13device_kernelIN5flash19enable_sm80_to_sm89INS1_16FlashAttnFwdSm80INS1_25CollectiveMainloopFwdSm80ILi8ELi2ELb0EN4cute5tupleIJNS5_1CILi128EEENS7_ILi64EEENS7_ILi192EEEEEELi192ENS_10bfloat16_tEfNS_4arch4Sm80ELb0ELb1ELb0ELb1ELb1ELb0ELb1ELb1EEENS1_21CollectiveEpilogueFwdINS6_IJS8_SA_S9_EEENS6_IJNS7_ILi1EEESI_SI_EEESC_SE_Li256ELb1ELb1ELb1ELb0EEENS1_36VarlenDynamicPersistentTileSchedulerILi128ELi64ELi256ELi256ELb1ELb1ELb0ELb1ELb0ELb1EEEEEEEEEvNT_6ParamsE)
        .other          _ZN7cutlass13device_kernelIN5flash19enable_sm80_to_sm89INS1_16FlashAttnFwdSm80INS1_25CollectiveMainloopFwdSm80ILi8ELi2ELb0EN4cute5tupleIJNS5_1CILi128EEENS7_ILi64EEENS7_ILi192EEEEEELi192ENS_10bfloat16_tEfNS_4arch4Sm80ELb0ELb1ELb0ELb1ELb1ELb0ELb1ELb1EEENS1_21CollectiveEpilogueFwdINS6_IJS8_SA_S9_EEENS6_IJNS7_ILi1EEESI_SI_EEESC_SE_Li256ELb1ELb1ELb1ELb0EEENS1_36VarlenDynamicPersistentTileSchedulerILi128ELi64ELi256ELi256ELb1ELb1ELb0ELb1ELb0ELb1EEEEEEEEEvNT_6ParamsE,@"STO_CUDA_ENTRY STV_DEFAULT"
_ZN7cutlass13device_kernelIN5flash19enable_sm80_to_sm89INS1_16FlashAttnFwdSm80INS1_25CollectiveMainloopFwdSm80ILi8ELi2ELb0EN4cute5tupleIJNS5_1CILi128EEENS7_ILi64EEENS7_ILi192EEEEEELi192ENS_10bfloat16_tEfNS_4arch4Sm80ELb0ELb1ELb0ELb1ELb1ELb0ELb1ELb1EEENS1_21CollectiveEpilogueFwdINS6_IJS8_SA_S9_EEENS6_IJNS7_ILi1EEESI_SI_EEESC_SE_Li256ELb1ELb1ELb1ELb0EEENS1_36VarlenDynamicPersistentTileSchedulerILi128ELi64ELi256ELi256ELb1ELb1ELb0ELb1ELb0ELb1EEEEEEEEEvNT_6ParamsE:
[----:B------:R-:W-:Y:S01]  /*0000*/  LDC R1, c[0x0][0x37c] ;  /* 0x0000df00ff017b82 */ /* 0x000fe20000000800 */
[----:B------:R-:W-:Y:S05]  /*0010*/  EXIT ;  /* 0x000000000000794d */ /* 0x000fea0003800000 */
.L_x_13:
        /* <DEDUP_REMOVED lines=14> */
.L_x_31:


//--------------------- .text._ZN7cutlass13device_kernelIN5flash19enable_sm80_to_sm89INS1_16FlashAttnFwdSm80INS1_25CollectiveMainloopFwdSm80ILi8ELi2ELb0EN4cute5tupleIJNS5_1CILi128EEENS7_ILi64EEENS7_ILi192EEEEEELi192ENS_10bfloat16_tEfNS_4arch4Sm80ELb0ELb1ELb0ELb1ELb1ELb1ELb1ELb1EEENS1_21CollectiveEpilogueFwdINS6_IJS8_SA_S9_EEENS6_IJNS7_ILi1EEESI_SI_EEESC_SE_Li256ELb1ELb1ELb1ELb0EEENS1_36VarlenDynamicPersistentTileSchedulerILi128ELi64ELi256ELi256ELb1ELb1ELb0ELb1ELb0ELb1EEEEEEEEEvNT_6ParamsE --------------------------
	.section	.text._ZN7cutlass13device_kernelIN5flash19enable_sm80_to_sm89INS1_16FlashAttnFwdSm80INS1_25CollectiveMainloopFwdSm80ILi8ELi2ELb0EN4cute5tupleIJNS5_1CILi128EEENS7_ILi64EEENS7_ILi192EEEEEELi192ENS_10bfloat16_tEfNS_4arch4Sm80ELb0ELb1ELb0ELb1ELb1ELb1ELb1ELb1EEENS1_21CollectiveEpilogueFwdINS6_IJS8_SA_S9_EEENS6_IJNS7_ILi1EEESI_SI_EEESC_SE_Li256ELb1ELb1ELb1ELb0EEENS1_36VarlenDynamicPersistentTileSchedulerILi128ELi64ELi256ELi256ELb1ELb1ELb0ELb1ELb0ELb1EEEEEEEEEvNT_6ParamsE,"ax",@progbits
	.align	128
.text._ZN7cutlass13device_kernelIN5flash19enable_sm80_to_sm89INS1_16FlashAttnFwdSm80INS1_25CollectiveMainloopFwdSm80ILi8ELi2ELb0EN4cute5tupleIJNS5_1CILi128EEENS7_ILi64EEENS7_ILi192EEEEEELi192ENS_10bfloat16_tEfNS_4arch4Sm80ELb0ELb1ELb0ELb1ELb1ELb1ELb1ELb1EEENS1_21CollectiveEpilogueFwdINS6_IJS8_SA_S9_EEENS6_IJNS7_ILi1EEESI_SI_EEESC_SE_Li256ELb1ELb1ELb1ELb0EEENS1_36VarlenDynamicPersistentTileSchedulerILi128ELi64ELi256ELi256ELb1ELb1ELb0ELb1ELb0ELb1EEEEEEEEEvNT_6ParamsE:
        .type           _ZN7cutlass13device_kernelIN5flash19enable_sm80_to_sm89INS1_16FlashAttnFwdSm80INS1_25CollectiveMainloopFwdSm80ILi8ELi2ELb0EN4cute5tupleIJNS5_1CILi128EEENS7_ILi64EEENS7_ILi192EEEEEELi192ENS_10bfloat16_tEfNS_4arch4Sm80ELb0ELb1ELb0ELb1ELb1ELb1ELb1ELb1EEENS1_21CollectiveEpilogueFwdINS6_IJS8_SA_S9_EEENS6_IJNS7_ILi1EEESI_SI_EEESC_SE_Li256ELb1ELb1ELb1ELb0EEENS1_36VarlenDynamicPersistentTileSchedulerILi128ELi64ELi256ELi256ELb1ELb1ELb0ELb1ELb0ELb1EEEEEEEEEvNT_6ParamsE,@function
        .size           _ZN7cutlass13device_kernelIN5flash19enable_sm80_to_sm89INS1_16FlashAttnFwdSm80INS1_25CollectiveMainloopFwdSm80ILi8ELi2ELb0EN4cute5tupleIJNS5_1CILi128EEENS7_ILi64EEENS7_ILi192EEEEEELi192ENS_10bfloat16_tEfNS_4arch4Sm80ELb0ELb1ELb0ELb1ELb1ELb1ELb1ELb1EEENS1_21CollectiveEpilogueFwdINS6_IJS8_SA_S9_EEENS6_IJNS7_ILi1EEESI_SI_EEESC_SE_Li256ELb1ELb1ELb1ELb0EEENS1_36VarlenDynamicPersistentTileSchedulerILi128ELi64ELi256ELi256ELb1ELb1ELb0ELb1ELb0ELb1EEEEEEEEEvNT_6ParamsE,(.L_x_32 - _ZN7cutlass13device_kernelIN5flash19enable_sm80_to_sm89INS1_16FlashAttnFwdSm80INS1_25CollectiveMainloopFwdSm80ILi8ELi2ELb0EN4cute5tupleIJNS5_1CILi128EEENS7_ILi64EEENS7_ILi192EEEEEELi192ENS_10bfloat16_tEfNS_4arch4Sm80ELb0ELb1ELb0ELb1ELb1ELb1ELb1ELb1EEENS1_21CollectiveEpilogueFwdINS6_IJS8_SA_S9_EEENS6_IJNS7_ILi1EEESI_SI_EEESC_SE_Li256ELb1ELb1ELb1ELb0EEENS1_36VarlenDynamicPersistentTileSchedulerILi128ELi64ELi256ELi256ELb1ELb1ELb0ELb1ELb0ELb1EEEEEEEEEvNT_6ParamsE)
        .other          _ZN7cutlass13device_kernelIN5flash19enable_sm80_to_sm89INS1_16FlashAttnFwdSm80INS1_25CollectiveMainloopFwdSm80ILi8ELi2ELb0EN4cute5tupleIJNS5_1CILi128EEENS7_ILi64EEENS7_ILi192EEEEEELi192ENS_10bfloat16_tEfNS_4arch4Sm80ELb0ELb1ELb0ELb1ELb1ELb1ELb1ELb1EEENS1_21CollectiveEpilogueFwdINS6_IJS8_SA_S9_EEENS6_IJNS7_ILi1EEESI_SI_EEESC_SE_Li256ELb1ELb1ELb1ELb0EEENS1_36VarlenDynamicPersistentTileSchedulerILi128ELi64ELi256ELi256ELb1ELb1ELb0ELb1ELb0ELb1EEEEEEEEEvNT_6ParamsE,@"STO_CUDA_ENTRY STV_DEFAULT"
_ZN7cutlass13device_kernelIN5flash19enable_sm80_to_sm89INS1_16FlashAttnFwdSm80INS1_25CollectiveMainloopFwdSm80ILi8ELi2ELb0EN4cute5tupleIJNS5_1CILi128EEENS7_ILi64EEENS7_ILi192EEEEEELi192ENS_10bfloat16_tEfNS_4arch4Sm80ELb0ELb1ELb0ELb1ELb1ELb1ELb1ELb1EEENS1_21CollectiveEpilogueFwdINS6_IJS8_SA_S9_EEENS6_IJNS7_ILi1EEESI_SI_EEESC_SE_Li256ELb1ELb1ELb1ELb0EEENS1_36VarlenDynamicPersistentTileSchedulerILi128ELi64ELi256ELi256ELb1ELb1ELb0ELb1ELb0ELb1EEEEEEEEEvNT_6ParamsE:
[----:B------:R-:W-:Y:S01]  /*0000*/  LDC R1, c[0x0][0x37c] ;  /* 0x0000df00ff017b82 */ /* 0x000fe20000000800 */
[----:B------:R-:W-:Y:S05]  /*0010*/  EXIT ;  /* 0x000000000000794d */ /* 0x000fea0003800000 */
.L_x_14:
        /* <DEDUP_REMOVED lines=14> */
.L_x_32:


//--------------------- .text._ZN7cutlass13device_kernelIN5flash19enable_sm80_to_sm89INS1_16FlashAttnFwdSm80INS1_25CollectiveMainloopFwdSm80ILi8ELi2ELb0EN4cute5tupleIJNS5_1CILi128EEENS7_ILi64EEENS7_ILi192EEEEEELi192ENS_10bfloat16_tEfNS_4arch4Sm80ELb1ELb0ELb0ELb0ELb1ELb0ELb1ELb1EEENS1_21CollectiveEpilogueFwdINS6_IJS8_SA_S9_EEENS6_IJNS7_ILi1EEESI_SI_EEESC_SE_Li256ELb0ELb1ELb1ELb0EEENS1_30DynamicPersistentTileSchedulerILi256ELi256ELb1ELb1ELb0EEEEEEEEEvNT_6ParamsE --------------------------
	.section	.text._ZN7cutlass13device_kernelIN5flash19enable_sm80_to_sm89INS1_16FlashAttnFwdSm80INS1_25CollectiveMainloopFwdSm80ILi8ELi2ELb0EN4cute5tupleIJNS5_1CILi128EEENS7_ILi64EEENS7_ILi192EEEEEELi192ENS_10bfloat16_tEfNS_4arch4Sm80ELb1ELb0ELb0ELb0ELb1ELb0ELb1ELb1EEENS1_21CollectiveEpilogueFwdINS6_IJS8_SA_S9_EEENS6_IJNS7_ILi1EEESI_SI_EEESC_SE_Li256ELb0ELb1ELb1ELb0EEENS1_30DynamicPersistentTileSchedulerILi256ELi256ELb1ELb1ELb0EEEEEEEEEvNT_6ParamsE,"ax",@progbits
	.align	128
.text._ZN7cutlass13device_kernelIN5flash19enable_sm80_to_sm89INS1_16FlashAttnFwdSm80INS1_25CollectiveMainloopFwdSm80ILi8ELi2ELb0EN4cute5tupleIJNS5_1CILi128EEENS7_ILi64EEENS7_ILi192EEEEEELi192ENS_10bfloat16_tEfNS_4arch4Sm80ELb1ELb0ELb0ELb0ELb1ELb0ELb1ELb1EEENS1_21CollectiveEpilogueFwdINS6_IJS8_SA_S9_EEENS6_IJNS7_ILi1EEESI_SI_EEESC_SE_Li256ELb0ELb1ELb1ELb0EEENS1_30DynamicPersistentTileSchedulerILi256ELi256ELb1ELb1ELb0EEEEEEEEEvNT_6ParamsE:
        .type           _ZN7cutlass13device_kernelIN5flash19enable_sm80_to_sm89INS1_16FlashAttnFwdSm80INS1_25CollectiveMainloopFwdSm80ILi8ELi2ELb0EN4cute5tupleIJNS5_1CILi128EEENS7_ILi64EEENS7_ILi192EEEEEELi192ENS_10bfloat16_tEfNS_4arch4Sm80ELb1ELb0ELb0ELb0ELb1ELb0ELb1ELb1EEENS1_21CollectiveEpilogueFwdINS6_IJS8_SA_S9_EEENS6_IJNS7_ILi1EEESI_SI_EEESC_SE_Li256ELb0ELb1ELb1ELb0EEENS1_30DynamicPersistentTileSchedulerILi256ELi256ELb1ELb1ELb0EEEEEEEEEvNT_6ParamsE,@function
        .size           _ZN7cutlass13device_kernelIN5flash19enable_sm80_to_sm89INS1_16FlashAttnFwdSm80INS1_25CollectiveMainloopFwdSm80ILi8ELi2ELb0EN4cute5tupleIJNS5_1CILi128EEENS7_ILi64EEENS7_ILi192EEEEEELi192ENS_10bfloat16_tEfNS_4arch4Sm80ELb1ELb0ELb0ELb0ELb1ELb0ELb1ELb1EEENS1_21CollectiveEpilogueFwdINS6_IJS8_SA_S9_EEENS6_IJNS7_ILi1EEESI_SI_EEESC_SE_Li256ELb0ELb1ELb1ELb0EEENS1_30DynamicPersistentTileSchedulerILi256ELi256ELb1ELb1ELb0EEEEEEEEEvNT_6ParamsE,(.L_x_33 - _ZN7cutlass13device_kernelIN5flash19enable_sm80_to_sm89INS1_16FlashAttnFwdSm80INS1_25CollectiveMainloopFwdSm80ILi8ELi2ELb0EN4cute5tupleIJNS5_1CILi128EEENS7_ILi64EEENS7_ILi192EEEEEELi192ENS_10bfloat16_tEfNS_4arch4Sm80ELb1ELb0ELb0ELb0ELb1ELb0ELb1ELb1EEENS1_21CollectiveEpilogueFwdINS6_IJS8_SA_S9_EEENS6_IJNS7_ILi1EEESI_SI_EEESC_SE_Li256ELb0ELb1ELb1ELb0EEENS1_30DynamicPersistentTileSchedulerILi256ELi256ELb1ELb1ELb0EEEEEEEEEvNT_6ParamsE)
        .other          _ZN7cutlass13device_kernelIN5flash19enable_sm80_to_sm89INS1_16FlashAttnFwdSm80INS1_25CollectiveMainloopFwdSm80ILi8ELi2ELb0EN4cute5tupleIJNS5_1CILi128EEENS7_ILi64EEENS7_ILi192EEEEEELi192ENS_10bfloat16_tEfNS_4arch4Sm80ELb1ELb0ELb0ELb0ELb1ELb0ELb1ELb1EEENS1_21CollectiveEpilogueFwdINS6_IJS8_SA_S9_EEENS6_IJNS7_ILi1EEESI_SI_EEESC_SE_Li256ELb0ELb1ELb1ELb0EEENS1_30DynamicPersistentTileSchedulerILi256ELi256ELb1ELb1ELb0EEEEEEEEEvNT_6ParamsE,@"STO_CUDA_ENTRY STV_DEFAULT"
_ZN7cutlass13device_kernelIN5flash19enable_sm80_to_sm89INS1_16FlashAttnFwdSm80INS1_25CollectiveMainloopFwdSm80ILi8ELi2ELb0EN4cute5tupleIJNS5_1CILi128EEENS7_ILi64EEENS7_ILi192EEEEEELi192ENS_10bfloat16_tEfNS_4arch4Sm80ELb1ELb0ELb0ELb0ELb1ELb0ELb1ELb1EEENS1_21CollectiveEpilogueFwdINS6_IJS8_SA_S9_EEENS6_IJNS7_ILi1EEESI_SI_EEESC_SE_Li256ELb0ELb1ELb1ELb0EEENS1_30DynamicPersistentTileSchedulerILi256ELi256ELb1ELb1ELb0EEEEEEEEEvNT_6ParamsE:
[----:B------:R-:W-:Y:S01]  /*0000*/  LDC R1, c[0x0][0x37c] ;  /* 0x0000df00ff017b82 */ /* 0x000fe20000000800 */
[----:B------:R-:W-:Y:S05]  /*0010*/  EXIT ;  /* 0x000000000000794d */ /* 0x000fea0003800000 */
.L_x_15:
        /* <DEDUP_REMOVED lines=14> */
.L_x_33:


//--------------------- .text._ZN7cutlass13device_kernelIN5flash19enable_sm80_to_sm89INS1_16FlashAttnFwdSm80INS1_25CollectiveMainloopFwdSm80ILi8ELi2ELb0EN4cute5tupleIJNS5_1CILi128EEENS7_ILi64EEENS7_ILi192EEEEEELi192ENS_10bfloat16_tEfNS_4arch4Sm80ELb1ELb0ELb0ELb1ELb1ELb0ELb1ELb1EEENS1_21CollectiveEpilogueFwdINS6_IJS8_SA_S9_EEENS6_IJNS7_ILi1EEESI_SI_EEESC_SE_Li256ELb1ELb1ELb1ELb0EEENS1_36VarlenDynamicPersistentTileSchedulerILi128ELi64ELi256ELi256ELb1ELb1ELb0ELb1ELb1ELb1EEEEEEEEEvNT_6ParamsE --------------------------
	.section	.text._ZN7cutlass13device_kernelIN5flash19enable_sm80_to_sm89INS1_16FlashAttnFwdSm80INS1_25CollectiveMainloopFwdSm80ILi8ELi2ELb0EN4cute5tupleIJNS5_1CILi128EEENS7_ILi64EEENS7_ILi192EEEEEELi192ENS_10bfloat16_tEfNS_4arch4Sm80ELb1ELb0ELb0ELb1ELb1ELb0ELb1ELb1EEENS1_21CollectiveEpilogueFwdINS6_IJS8_SA_S9_EEENS6_IJNS7_ILi1EEESI_SI_EEESC_SE_Li256ELb1ELb1ELb1ELb0EEENS1_36VarlenDynamicPersistentTileSchedulerILi128ELi64ELi256ELi256ELb1ELb1ELb0ELb1ELb1ELb1EEEEEEEEEvNT_6ParamsE,"ax",@progbits
	.align	128
.text._ZN7cutlass13device_kernelIN5flash19enable_sm80_to_sm89INS1_16FlashAttnFwdSm80INS1_25CollectiveMainloopFwdSm80ILi8ELi2ELb0EN4cute5tupleIJNS5_1CILi128EEENS7_ILi64EEENS7_ILi192EEEEEELi192ENS_10bfloat16_tEfNS_4arch4Sm80ELb1ELb0ELb0ELb1ELb1ELb0ELb1ELb1EEENS1_21CollectiveEpilogueFwdINS6_IJS8_SA_S9_EEENS6_IJNS7_ILi1EEESI_SI_EEESC_SE_Li256ELb1ELb1ELb1ELb0EEENS1_36VarlenDynamicPersistentTileSchedulerILi128ELi64ELi256ELi256ELb1ELb1ELb0ELb1ELb1ELb1EEEEEEEEEvNT_6ParamsE:
        .type           _ZN7cutlass13device_kernelIN5flash19enable_sm80_to_sm89INS1_16FlashAttnFwdSm80INS1_25CollectiveMainloopFwdSm80ILi8ELi2ELb0EN4cute5tupleIJNS5_1CILi128EEENS7_ILi64EEENS7_ILi192EEEEEELi192ENS_10bfloat16_tEfNS_4arch4Sm80ELb1ELb0ELb0ELb1ELb1ELb0ELb1ELb1EEENS1_21CollectiveEpilogueFwdINS6_IJS8_SA_S9_EEENS6_IJNS7_ILi1EEESI_SI_EEESC_SE_Li256ELb1ELb1ELb1ELb0EEENS1_36VarlenDynamicPersistentTileSchedulerILi128ELi64ELi256ELi256ELb1ELb1ELb0ELb1ELb1ELb1EEEEEEEEEvNT_6ParamsE,@function
        .size           _ZN7cutlass13device_kernelIN5flash19enable_sm80_to_sm89INS1_16FlashAttnFwdSm80INS1_25CollectiveMainloopFwdSm80ILi8ELi2ELb0EN4cute5tupleIJNS5_1CILi128EEENS7_ILi64EEENS7_ILi192EEEEEELi192ENS_10bfloat16_tEfNS_4arch4Sm80ELb1ELb0ELb0ELb1ELb1ELb0ELb1ELb1EEENS1_21CollectiveEpilogueFwdINS6_IJS8_SA_S9_EEENS6_IJNS7_ILi1EEESI_SI_EEESC_SE_Li256ELb1ELb1ELb1ELb0EEENS1_36VarlenDynamicPersistentTileSchedulerILi128ELi64ELi256ELi256ELb1ELb1ELb0ELb1ELb1ELb1EEEEEEEEEvNT_6ParamsE,(.L_x_34 - _ZN7cutlass13device_kernelIN5flash19enable_sm80_to_sm89INS1_16FlashAttnFwdSm80INS1_25CollectiveMainloopFwdSm80ILi8ELi2ELb0EN4cute5tupleIJNS5_1CILi128EEENS7_ILi64EEENS7_ILi192EEEEEELi192ENS_10bfloat16_tEfNS_4arch4Sm80ELb1ELb0ELb0ELb1ELb1ELb0ELb1ELb1EEENS1_21CollectiveEpilogueFwdINS6_IJS8_SA_S9_EEENS6_IJNS7_ILi1EEESI_SI_EEESC_SE_Li256ELb1ELb1ELb1ELb0EEENS1_36VarlenDynamicPersistentTileSchedulerILi128ELi64ELi256ELi256ELb1ELb1ELb0ELb1ELb1ELb1EEEEEEEEEvNT_6ParamsE)
        .other          _ZN7cutlass13device_kernelIN5flash19enable_sm80_to_sm89INS1_16FlashAttnFwdSm80INS1_25CollectiveMainloopFwdSm80ILi8ELi2ELb0EN4cute5tupleIJNS5_1CILi128EEENS7_ILi64EEENS7_ILi192EEEEEELi192ENS_10bfloat16_tEfNS_4arch4Sm80ELb1ELb0ELb0ELb1ELb1ELb0ELb1ELb1EEENS1_21CollectiveEpilogueFwdINS6_IJS8_SA_S9_EEENS6_IJNS7_ILi1EEESI_SI_EEESC_SE_Li256ELb1ELb1ELb1ELb0EEENS1_36VarlenDynamicPersistentTileSchedulerILi128ELi64ELi256ELi256ELb1ELb1ELb0ELb1ELb1ELb1EEEEEEEEEvNT_6ParamsE,@"STO_CUDA_ENTRY STV_DEFAULT"
_ZN7cutlass13device_kernelIN5flash19enable_sm80_to_sm89INS1_16FlashAttnFwdSm80INS1_25CollectiveMainloopFwdSm80ILi8ELi2ELb0EN4cute5tupleIJNS5_1CILi128EEENS7_ILi64EEENS7_ILi192EEEEEELi192ENS_10bfloat16_tEfNS_4arch4Sm80ELb1ELb0ELb0ELb1ELb1ELb0ELb1ELb1EEENS1_21CollectiveEpilogueFwdINS6_IJS8_SA_S9_EEENS6_IJNS7_ILi1EEESI_SI_EEESC_SE_Li256ELb1ELb1ELb1ELb0EEENS1_36VarlenDynamicPersistentTileSchedulerILi128ELi64ELi256ELi256ELb1ELb1ELb0ELb1ELb1ELb1EEEEEEEEEvNT_6ParamsE:
[----:B------:R-:W-:Y:S01]  /*0000*/  LDC R1, c[0x0][0x37c] ;  /* 0x0000df00ff017b82 */ /* 0x000fe20000000800 */
[----:B------:R-:W-:Y:S05]  /*0010*/  EXIT ;  /* 0x000000000000794d */ /* 0x000fea0003800000 */
.L_x_16:
        /* <DEDUP_REMOVED lines=14> */
.L_x_34:


//--------------------- .text._ZN7cutlass13device_kernelIN5flash19enable_sm80_to_sm89INS1_16FlashAttnFwdSm80INS1_25CollectiveMainloopFwdSm80ILi8ELi2ELb0EN4cute5tupleIJNS5_1CILi128EEENS7_ILi64EEENS7_ILi192EEEEEELi192ENS_10bfloat16_tEfNS_4arch4Sm80ELb1ELb0ELb0ELb1ELb1ELb1ELb1ELb1EEENS1_21CollectiveEpilogueFwdINS6_IJS8_SA_S9_EEENS6_IJNS7_ILi1EEESI_SI_EEESC_SE_Li256ELb1ELb1ELb1ELb0EEENS1_36VarlenDynamicPersistentTileSchedulerILi128ELi64ELi256ELi256ELb1ELb1ELb0ELb1ELb1ELb1EEEEEEEEEvNT_6ParamsE --------------------------
	.section	.text._ZN7cutlass13device_kernelIN5flash19enable_sm80_to_sm89INS1_16FlashAttnFwdSm80INS1_25CollectiveMainloopFwdSm80ILi8ELi2ELb0EN4cute5tupleIJNS5_1CILi128EEENS7_ILi64EEENS7_ILi192EEEEEELi192ENS_10bfloat16_tEfNS_4arch4Sm80ELb1ELb0ELb0ELb1ELb1ELb1ELb1ELb1EEENS1_21CollectiveEpilogueFwdINS6_IJS8_SA_S9_EEENS6_IJNS7_ILi1EEESI_SI_EEESC_SE_Li256ELb1ELb1ELb1ELb0EEENS1_36VarlenDynamicPersistentTileSchedulerILi128ELi64ELi256ELi256ELb1ELb1ELb0ELb1ELb1ELb1EEEEEEEEEvNT_6ParamsE,"ax",@progbits
	.align	128
.text._ZN7cutlass13device_kernelIN5flash19enable_sm80_to_sm89INS1_16FlashAttnFwdSm80INS1_25CollectiveMainloopFwdSm80ILi8ELi2ELb0EN4cute5tupleIJNS5_1CILi128EEENS7_ILi64EEENS7_ILi192EEEEEELi192ENS_10bfloat16_tEfNS_4arch4Sm80ELb1ELb0ELb0ELb1ELb1ELb1ELb1ELb1EEENS1_21CollectiveEpilogueFwdINS6_IJS8_SA_S9_EEENS6_IJNS7_ILi1EEESI_SI_EEESC_SE_Li256ELb1ELb1ELb1ELb0EEENS1_36VarlenDynamicPersistentTileSchedulerILi128ELi64ELi256ELi256ELb1ELb1ELb0ELb1ELb1ELb1EEEEEEEEEvNT_6ParamsE:
        .type           _ZN7cutlass13device_kernelIN5flash19enable_sm80_to_sm89INS1_16FlashAttnFwdSm80INS1_25CollectiveMainloopFwdSm80ILi8ELi2ELb0EN4cute5tupleIJNS5_1CILi128EEENS7_ILi64EEENS7_ILi192EEEEEELi192ENS_10bfloat16_tEfNS_4arch4Sm80ELb1ELb0ELb0ELb1ELb1ELb1ELb1ELb1EEENS1_21CollectiveEpilogueFwdINS6_IJS8_SA_S9_EEENS6_IJNS7_ILi1EEESI_SI_EEESC_SE_Li256ELb1ELb1ELb1ELb0EEENS1_36VarlenDynamicPersistentTileSchedulerILi128ELi64ELi256ELi256ELb1ELb1ELb0ELb1ELb1ELb1EEEEEEEEEvNT_6ParamsE,@function
        .size           _ZN7cutlass13device_kernelIN5flash19enable_sm80_to_sm89INS1_16FlashAttnFwdSm80INS1_25CollectiveMainloopFwdSm80ILi8ELi2ELb0EN4cute5tupleIJNS5_1CILi128EEENS7_ILi64EEENS7_ILi192EEEEEELi192ENS_10bfloat16_tEfNS_4arch4Sm80ELb1ELb0ELb0ELb1ELb1ELb1ELb1ELb1EEENS1_21CollectiveEpilogueFwdINS6_IJS8_SA_S9_EEENS6_IJNS7_ILi1EEESI_SI_EEESC_SE_Li256ELb1ELb1ELb1ELb0EEENS1_36VarlenDynamicPersistentTileSchedulerILi128ELi64ELi256ELi256ELb1ELb1ELb0ELb1ELb1ELb1EEEEEEEEEvNT_6ParamsE,(.L_x_35 - _ZN7cutlass13device_kernelIN5flash19enable_sm80_to_sm89INS1_16FlashAttnFwdSm80INS1_25CollectiveMainloopFwdSm80ILi8ELi2ELb0EN4cute5tupleIJNS5_1CILi128EEENS7_ILi64EEENS7_ILi192EEEEEELi192ENS_10bfloat16_tEfNS_4arch4Sm80ELb1ELb0ELb0ELb1ELb1ELb1ELb1ELb1EEENS1_21CollectiveEpilogueFwdINS6_IJS8_SA_S9_EEENS6_IJNS7_ILi1EEESI_SI_EEESC_SE_Li256ELb1ELb1ELb1ELb0EEENS1_36VarlenDynamicPersistentTileSchedulerILi128ELi64ELi256ELi256ELb1ELb1ELb0ELb1ELb1ELb1EEEEEEEEEvNT_6ParamsE)
        .other          _ZN7cutlass13device_kernelIN5flash19enable_sm80_to_sm89INS1_16FlashAttnFwdSm80INS1_25CollectiveMainloopFwdSm80ILi8ELi2ELb0EN4cute5tupleIJNS5_1CILi128EEENS7_ILi64EEENS7_ILi192EEEEEELi192ENS_10bfloat16_tEfNS_4arch4Sm80ELb1ELb0ELb0ELb1ELb1ELb1ELb1ELb1EEENS1_21CollectiveEpilogueFwdINS6_IJS8_SA_S9_EEENS6_IJNS7_ILi1EEESI_SI_EEESC_SE_Li256ELb1ELb1ELb1ELb0EEENS1_36VarlenDynamicPersistentTileSchedulerILi128ELi64ELi256ELi256ELb1ELb1ELb0ELb1ELb1ELb1EEEEEEEEEvNT_6ParamsE,@"STO_CUDA_ENTRY STV_DEFAULT"
_ZN7cutlass13device_kernelIN5flash19enable_sm80_to_sm89INS1_16FlashAttnFwdSm80INS1_25CollectiveMainloopFwdSm80ILi8ELi2ELb0EN4cute5tupleIJNS5_1CILi128EEENS7_ILi64EEENS7_ILi192EEEEEELi192ENS_10bfloat16_tEfNS_4arch4Sm80ELb1ELb0ELb0ELb1ELb1ELb1ELb1ELb1EEENS1_21CollectiveEpilogueFwdINS6_IJS8_SA_S9_EEENS6_IJNS7_ILi1EEESI_SI_EEESC_SE_Li256ELb1ELb1ELb1ELb0EEENS1_36VarlenDynamicPersistentTileSchedulerILi128ELi64ELi256ELi256ELb1ELb1ELb0ELb1ELb1ELb1EEEEEEEEEvNT_6ParamsE:
[----:B------:R-:W-:Y:S01]  /*0000*/  LDC R1, c[0x0][0x37c] ;  /* 0x0000df00ff017b82 */ /* 0x000fe20000000800 */
[----:B------:R-:W-:Y:S05]  /*0010*/  EXIT ;  /* 0x000000000000794d */ /* 0x000fea0003800000 */
.L_x_17:
        /* <DEDUP_REMOVED lines=14> */
.L_x_35:


//--------------------- .nv.shared.reserved.0     --------------------------
	.section	.nv.shared.reserved.0,"aw",@nobits
	.weak		__nv_reservedSMEM_offset_0_alias
	.size		__nv_reservedSMEM_offset_0_alias, 0, 64
	.other		__nv_reservedSMEM_offset_0_alias,@"STO_CUDA_RESERVED_SHARED STV_DEFAULT"
__nv_reservedSMEM_offset_0_alias:
	.zero		0
	.zero		64


//--------------------- .nv.global                --------------------------
	.section	.nv.global,"aw",@nobits
.nv.global:
	.type		_ZN78_INTERNAL_7009d4ec_42_flash_fwd_hdim192_bf16_paged_split_sm80_cu_ee213261_33354cute1_E,@object
	.size		_ZN78_INTERNAL_7009d4ec_42_flash_fwd_hdim192_bf16_paged_split_sm80_cu_ee213261_33354cute1_E,(_ZN78_INTERNAL_7009d4ec_42_flash_fwd_hdim192_bf16_paged_split_sm80_cu_ee213261_33354cuda3std3__45__cpo6cbeginE - _ZN78_INTERNAL_7009d4ec_42_flash_fwd_hdim192_bf16_paged_split_sm80_cu_ee213261_33354cute1_E)
_ZN78_INTERNAL_7009d4ec_42_flash_fwd_hdim192_bf16_paged_split_sm80_cu_ee213261_33354cute1_E:
	.zero		1
	.type		_ZN78_INTERNAL_7009d4ec_42_flash_fwd_hdim192_bf16_paged_split_sm80_cu_ee213261_33354cuda3std3__45__cpo6cbeginE,@object
	.size		_ZN78_INTERNAL_7009d4ec_42_flash_fwd_hdim192_bf16_paged_split_sm80_cu_ee213261_33354cuda3std3__45__cpo6cbeginE,(_ZN78_INTERNAL_7009d4ec_42_flash_fwd_hdim192_bf16_paged_split_sm80_cu_ee213261_33354cuda3std3__48in_placeE - _ZN78_INTERNAL_7009d4ec_42_flash_fwd_hdim192_bf16_paged_split_sm80_cu_ee213261_33354cuda3std3__45__cpo6cbeginE)
_ZN78_INTERNAL_7009d4ec_42_flash_fwd_hdim192_bf16_paged_split_sm80_cu_ee213261_33354cuda3std3__45__cpo6cbeginE:
	.zero		1
	.type		_ZN78_INTERNAL_7009d4ec_42_flash_fwd_hdim192_bf16_paged_split_sm80_cu_ee213261_33354cuda3std3__48in_placeE,@object
	.size		_ZN78_INTERNAL_7009d4ec_42_flash_fwd_hdim192_bf16_paged_split_sm80_cu_ee213261_33354cuda3std3__48in_placeE,(_ZN78_INTERNAL_7009d4ec_42_flash_fwd_hdim192_bf16_paged_split_sm80_cu_ee213261_33354cuda3std6ranges3__45__cpo9iter_moveE - _ZN78_INTERNAL_7009d4ec_42_flash_fwd_hdim192_bf16_paged_split_sm80_cu_ee213261_33354cuda3std3__48in_placeE)
_ZN78_INTERNAL_7009d4ec_42_flash_fwd_hdim192_bf16_paged_split_sm80_cu_ee213261_33354cuda3std3__48in_placeE:
	.zero		1
	.type		_ZN78_INTERNAL_7009d4ec_42_flash_fwd_hdim192_bf16_paged_split_sm80_cu_ee213261_33354cuda3std6ranges3__45__cpo9iter_moveE,@object
	.size		_ZN78_INTERNAL_7009d4ec_42_flash_fwd_hdim192_bf16_paged_split_sm80_cu_ee213261_33354cuda3std6ranges3__45__cpo9iter_moveE,(_ZN78_INTERNAL_7009d4ec_42_flash_fwd_hdim192_bf16_paged_split_sm80_cu_ee213261_33354cuda3std3__45__cpo5beginE - _ZN78_INTERNAL_7009d4ec_42_flash_fwd_hdim192_bf16_paged_split_sm80_cu_ee213261_33354cuda3std6ranges3__45__cpo9iter_moveE)
_ZN78_INTERNAL_7009d4ec_42_flash_fwd_hdim192_bf16_paged_split_sm80_cu_ee213261_33354cuda3std6ranges3__45__cpo9iter_moveE:
	.zero		1
	.type		_ZN78_INTERNAL_7009d4ec_42_flash_fwd_hdim192_bf16_paged_split_sm80_cu_ee213261_33354cuda3std3__45__cpo5beginE,@object
	.size		_ZN78_INTERNAL_7009d4ec_42_flash_fwd_hdim192_bf16_paged_split_sm80_cu_ee213261_33354cuda3std3__45__cpo5beginE,(_ZN78_INTERNAL_7009d4ec_42_flash_fwd_hdim192_bf16_paged_split_sm80_cu_ee213261_33354cuda3std3__480_GLOBAL__N__7009d4ec_42_flash_fwd_hdim192_bf16_paged_split_sm80_cu_ee213261_33356ignoreE - _ZN78_INTERNAL_7009d4ec_42_flash_fwd_hdim192_bf16_paged_split_sm80_cu_ee213261_33354cuda3std3__45__cpo5beginE)
_ZN78_INTERNAL_7009d4ec_42_flash_fwd_hdim192_bf16_paged_split_sm80_cu_ee213261_33354cuda3std3__45__cpo5beginE:
	.zero		1
	.type		_ZN78_INTERNAL_7009d4ec_42_flash_fwd_hdim192_bf16_paged_split_sm80_cu_ee213261_33354cuda3std3__480_GLOBAL__N__7009d4ec_42_flash_fwd_hdim192_bf16_paged_split_sm80_cu_ee213261_33356ignoreE,@object
	.size		_ZN78_INTERNAL_7009d4ec_42_flash_fwd_hdim192_bf16_paged_split_sm80_cu_ee213261_33354cuda3std3__480_GLOBAL__N__7009d4ec_42_flash_fwd_hdim192_bf16_paged_split_sm80_cu_ee213261_33356ignoreE,(_ZN78_INTERNAL_7009d4ec_42_flash_fwd_hdim192_bf16_paged_split_sm80_cu_ee213261_33354cute7productE - _ZN78_INTERNAL_7009d4ec_42_flash_fwd_hdim192_bf16_paged_split_sm80_cu_ee213261_33354cuda3std3__480_GLOBAL__N__7009d4ec_42_flash_fwd_hdim192_bf16_paged_split_sm80_cu_ee213261_33356ignoreE)
_ZN78_INTERNAL_7009d4ec_42_flash_fwd_hdim192_bf16_paged_split_sm80_cu_ee213261_33354cuda3std3__480_GLOBAL__N__7009d4ec_42_flash_fwd_hdim192_bf16_paged_split_sm80_cu_ee213261_33356ignoreE:
	.zero		1
	.type		_ZN78_INTERNAL_7009d4ec_42_flash_fwd_hdim192_bf16_paged_split_sm80_cu_ee213261_33354cute7productE,@object
	.size		_ZN78_INTERNAL_7009d4ec_42_flash_fwd_hdim192_bf16_paged_split_sm80_cu_ee213261_33354cute7productE,(_ZN78_INTERNAL_7009d4ec_42_flash_fwd_hdim192_bf16_paged_split_sm80_cu_ee213261_33354cuda3std3__45__cpo3endE - _ZN78_INTERNAL_7009d4ec_42_flash_fwd_hdim192_bf16_paged_split_sm80_cu_ee213261_33354cute7productE)
_ZN78_INTERNAL_7009d4ec_42_flash_fwd_hdim192_bf16_paged_split_sm80_cu_ee213261_33354cute7productE:
	.zero		1
	.type		_ZN78_INTERNAL_7009d4ec_42_flash_fwd_hdim192_bf16_paged_split_sm80_cu_ee213261_33354cuda3std3__45__cpo3endE,@object
	.size		_ZN78_INTERNAL_7009d4ec_42_flash_fwd_hdim192_bf16_paged_split_sm80_cu_ee213261_33354cuda3std3__45__cpo3endE,(_ZN78_INTERNAL_7009d4ec_42_flash_fwd_hdim192_bf16_paged_split_sm80_cu_ee213261_33354cuda3std3__419piecewise_constructE - _ZN78_INTERNAL_7009d4ec_42_flash_fwd_hdim192_bf16_paged_split_sm80_cu_ee213261_33354cuda3std3__45__cpo3endE)
_ZN78_INTERNAL_7009d4ec_42_flash_fwd_hdim192_bf16_paged_split_sm80_cu_ee213261_33354cuda3std3__45__cpo3endE:
	.zero		1
	.type		_ZN78_INTERNAL_7009d4ec_42_flash_fwd_hdim192_bf16_paged_split_sm80_cu_ee213261_33354cuda3std3__419piecewise_constructE,@object
	.size		_ZN78_INTERNAL_7009d4ec_42_flash_fwd_hdim192_bf16_paged_split_sm80_cu_ee213261_33354cuda3std3__419piecewise_constructE,(_ZN78_INTERNAL_7009d4ec_42_flash_fwd_hdim192_bf16_paged_split_sm80_cu_ee213261_33354cuda3std3__45__cpo4cendE - _ZN78_INTERNAL_7009d4ec_42_flash_fwd_hdim192_bf16_paged_split_sm80_cu_ee213261_33354cuda3std3__419piecewise_constructE)
_ZN78_INTERNAL_7009d4ec_42_flash_fwd_hdim192_bf16_paged_split_sm80_cu_ee213261_33354cuda3std3__419piecewise_constructE:
	.zero		1
	.type		_ZN78_INTERNAL_7009d4ec_42_flash_fwd_hdim192_bf16_paged_split_sm80_cu_ee213261_33354cuda3std3__45__cpo4cendE,@object
	.size		_ZN78_INTERNAL_7009d4ec_42_flash_fwd_hdim192_bf16_paged_split_sm80_cu_ee213261_33354cuda3std3__45__cpo4cendE,(_ZN78_INTERNAL_7009d4ec_42_flash_fwd_hdim192_bf16_paged_split_sm80_cu_ee213261_33354cuda3std6ranges3__45__cpo4swapE - _ZN78_INTERNAL_7009d4ec_42_flash_fwd_hdim192_bf16_paged_split_sm80_cu_ee213261_33354cuda3std3__45__cpo4cendE)
_ZN78_INTERNAL_7009d4ec_42_flash_fwd_hdim192_bf16_paged_split_sm80_cu_ee213261_33354cuda3std3__45__cpo4cendE:
	.zero		1
	.type		_ZN78_INTERNAL_7009d4ec_42_flash_fwd_hdim192_bf16_paged_split_sm80_cu_ee213261_33354cuda3std6ranges3__45__cpo4swapE,@object
	.size		_ZN78_INTERNAL_7009d4ec_42_flash_fwd_hdim192_bf16_paged_split_sm80_cu_ee213261_33354cuda3std6ranges3__45__cpo4swapE,(.L_7 - _ZN78_INTERNAL_7009d4ec_42_flash_fwd_hdim192_bf16_paged_split_sm80_cu_ee213261_33354cuda3std6ranges3__45__cpo4swapE)
_ZN78_INTERNAL_7009d4ec_42_flash_fwd_hdim192_bf16_paged_split_sm80_cu_ee213261_33354cuda3std6ranges3__45__cpo4swapE:
	.zero		1
.L_7:


//--------------------- .nv.constant0._ZN7cutlass13device_kernelIN5flash19enable_sm80_to_sm89INS1_16FlashAttnFwdSm80INS1_25CollectiveMainloopFwdSm80ILi8ELi1ELb0EN4cute5tupleIJNS5_1CILi128EEENS7_ILi64EEENS7_ILi192EEEEEELi192ENS_10bfloat16_tEfNS_4arch4Sm80ELb0ELb0ELb0ELb0ELb1ELb0ELb1ELb1EEENS1_21CollectiveEpilogueFwdINS6_IJS8_SA_S9_EEENS6_IJNS7_ILi1EEESI_SI_EEESC_SE_Li256ELb0ELb1ELb1ELb0EEENS1_19SingleTileSchedulerILb0ELb1ELb1ELi128EEEEEEEEEvNT_6ParamsE --------------------------
	.section	.nv.constant0._ZN7cutlass13device_kernelIN5flash19enable_sm80_to_sm89INS1_16FlashAttnFwdSm80INS1_25CollectiveMainloopFwdSm80ILi8ELi1ELb0EN4cute5tupleIJNS5_1CILi128EEENS7_ILi64EEENS7_ILi192EEEEEELi192ENS_10bfloat16_tEfNS_4arch4Sm80ELb0ELb0ELb0ELb0ELb1ELb0ELb1ELb1EEENS1_21CollectiveEpilogueFwdINS6_IJS8_SA_S9_EEENS6_IJNS7_ILi1EEESI_SI_EEESC_SE_Li256ELb0ELb1ELb1ELb0EEENS1_19SingleTileSchedulerILb0ELb1ELb1ELi128EEEEEEEEEvNT_6ParamsE,"a",@progbits
	.sectionflags	@""
	.align	4
.nv.constant0._ZN7cutlass13device_kernelIN5flash19enable_sm80_to_sm89INS1_16FlashAttnFwdSm80INS1_25CollectiveMainloopFwdSm80ILi8ELi1ELb0EN4cute5tupleIJNS5_1CILi128EEENS7_ILi64EEENS7_ILi192EEEEEELi192ENS_10bfloat16_tEfNS_4arch4Sm80ELb0ELb0ELb0ELb0ELb1ELb0ELb1ELb1EEENS1_21CollectiveEpilogueFwdINS6_IJS8_SA_S9_EEENS6_IJNS7_ILi1EEESI_SI_EEESC_SE_Li256ELb0ELb1ELb1ELb0EEENS1_19SingleTileSchedulerILb0ELb1ELb1ELi128EEEEEEEEEvNT_6ParamsE:
	.zero		1944


//--------------------- .nv.constant0._ZN7cutlass13device_kernelIN5flash19enable_sm80_to_sm89INS1_16FlashAttnFwdSm80INS1_25CollectiveMainloopFwdSm80ILi8ELi1ELb0EN4cute5tupleIJNS5_1CILi128EEENS7_ILi64EEENS7_ILi192EEEEEELi192ENS_10bfloat16_tEfNS_4arch4Sm80ELb0ELb0ELb0ELb1ELb1ELb0ELb1ELb1EEENS1_21CollectiveEpilogueFwdINS6_IJS8_SA_S9_EEENS6_IJNS7_ILi1EEESI_SI_EEESC_SE_Li256ELb1ELb1ELb1ELb0EEENS1_36VarlenDynamicPersistentTileSchedulerILi128ELi64ELi256ELi256ELb1ELb1ELb0ELb0ELb1ELb1EEEEEEEEEvNT_6ParamsE --------------------------
	.section	.nv.constant0._ZN7cutlass13device_kernelIN5flash19enable_sm80_to_sm89INS1_16FlashAttnFwdSm80INS1_25CollectiveMainloopFwdSm80ILi8ELi1ELb0EN4cute5tupleIJNS5_1CILi128EEENS7_ILi64EEENS7_ILi192EEEEEELi192ENS_10bfloat16_tEfNS_4arch4Sm80ELb0ELb0ELb0ELb1ELb1ELb0ELb1ELb1EEENS1_21CollectiveEpilogueFwdINS6_IJS8_SA_S9_EEENS6_IJNS7_ILi1EEESI_SI_EEESC_SE_Li256ELb1ELb1ELb1ELb0EEENS1_36VarlenDynamicPersistentTileSchedulerILi128ELi64ELi256ELi256ELb1ELb1ELb0ELb0ELb1ELb1EEEEEEEEEvNT_6ParamsE,"a",@progbits
	.sectionflags	@""
	.align	4
.nv.constant0._ZN7cutlass13device_kernelIN5flash19enable_sm80_to_sm89INS1_16FlashAttnFwdSm80INS1_25CollectiveMainloopFwdSm80ILi8ELi1ELb0EN4cute5tupleIJNS5_1CILi128EEENS7_ILi64EEENS7_ILi192EEEEEELi192ENS_10bfloat16_tEfNS_4arch4Sm80ELb0ELb0ELb0ELb1ELb1ELb0ELb1ELb1EEENS1_21CollectiveEpilogueFwdINS6_IJS8_SA_S9_EEENS6_IJNS7_ILi1EEESI_SI_EEESC_SE_Li256ELb1ELb1ELb1ELb0EEENS1_36VarlenDynamicPersistentTileSchedulerILi128ELi64ELi256ELi256ELb1ELb1ELb0ELb0ELb1ELb1EEEEEEEEEvNT_6ParamsE:
	.zero		1976


//--------------------- .nv.constant0._ZN7cutlass13device_kernelIN5flash19enable_sm80_to_sm89INS1_16FlashAttnFwdSm80INS1_25CollectiveMainloopFwdSm80ILi8ELi1ELb0EN4cute5tupleIJNS5_1CILi128EEENS7_ILi64EEENS7_ILi192EEEEEELi192ENS_10bfloat16_tEfNS_4arch4Sm80ELb0ELb0ELb0ELb1ELb1ELb1ELb1ELb1EEENS1_21CollectiveEpilogueFwdINS6_IJS8_SA_S9_EEENS6_IJNS7_ILi1EEESI_SI_EEESC_SE_Li256ELb1ELb1ELb1ELb0EEENS1_36VarlenDynamicPersistentTileSchedulerILi128ELi64ELi256ELi256ELb1ELb1ELb0ELb0ELb1ELb1EEEEEEEEEvNT_6ParamsE --------------------------
	.section	.nv.constant0._ZN7cutlass13device_kernelIN5flash19enable_sm80_to_sm89INS1_16FlashAttnFwdSm80INS1_25CollectiveMainloopFwdSm80ILi8ELi1ELb0EN4cute5tupleIJNS5_1CILi128EEENS7_ILi64EEENS7_ILi192EEEEEELi192ENS_10bfloat16_tEfNS_4arch4Sm80ELb0ELb0ELb0ELb1ELb1ELb1ELb1ELb1EEENS1_21CollectiveEpilogueFwdINS6_IJS8_SA_S9_EEENS6_IJNS7_ILi1EEESI_SI_EEESC_SE_Li256ELb1ELb1ELb1ELb0EEENS1_36VarlenDynamicPersistentTileSchedulerILi128ELi64ELi256ELi256ELb1ELb1ELb0ELb0ELb1ELb1EEEEEEEEEvNT_6ParamsE,"a",@progbits
	.sectionflags	@""
	.align	4
.nv.constant0._ZN7cutlass13device_kernelIN5flash19enable_sm80_to_sm89INS1_16FlashAttnFwdSm80INS1_25CollectiveMainloopFwdSm80ILi8ELi1ELb0EN4cute5tupleIJNS5_1CILi128EEENS7_ILi64EEENS7_ILi192EEEEEELi192ENS_10bfloat16_tEfNS_4arch4Sm80ELb0ELb0ELb0ELb1ELb1ELb1ELb1ELb1EEENS1_21CollectiveEpilogueFwdINS6_IJS8_SA_S9_EEENS6_IJNS7_ILi1EEESI_SI_EEESC_SE_Li256ELb1ELb1ELb1ELb0EEENS1_36VarlenDynamicPersistentTileSchedulerILi128ELi64ELi256ELi256ELb1ELb1ELb0ELb0ELb1ELb1EEEEEEEEEvNT_6ParamsE:
	.zero		1976


//--------------------- .nv.constant0._ZN7cutlass13device_kernelIN5flash19enable_sm80_to_sm89INS1_16FlashAttnFwdSm80INS1_25CollectiveMainloopFwdSm80ILi8ELi1ELb0EN4cute5tupleIJNS5_1CILi128EEENS7_ILi64EEENS7_ILi192EEEEEELi192ENS_10bfloat16_tEfNS_4arch4Sm80ELb0ELb1ELb0ELb0ELb1ELb0ELb1ELb1EEENS1_21CollectiveEpilogueFwdINS6_IJS8_SA_S9_EEENS6_IJNS7_ILi1EEESI_SI_EEESC_SE_Li256ELb0ELb1ELb1ELb0EEENS1_19SingleTileSchedulerILb0ELb1ELb1ELi128EEEEEEEEEvNT_6ParamsE --------------------------
	.section	.nv.constant0._ZN7cutlass13device_kernelIN5flash19enable_sm80_to_sm89INS1_16FlashAttnFwdSm80INS1_25CollectiveMainloopFwdSm80ILi8ELi1ELb0EN4cute5tupleIJNS5_1CILi128EEENS7_ILi64EEENS7_ILi192EEEEEELi192ENS_10bfloat16_tEfNS_4arch4Sm80ELb0ELb1ELb0ELb0ELb1ELb0ELb1ELb1EEENS1_21CollectiveEpilogueFwdINS6_IJS8_SA_S9_EEENS6_IJNS7_ILi1EEESI_SI_EEESC_SE_Li256ELb0ELb1ELb1ELb0EEENS1_19SingleTileSchedulerILb0ELb1ELb1ELi128EEEEEEEEEvNT_6ParamsE,"a",@progbits
	.sectionflags	@""
	.align	4
.nv.constant0._ZN7cutlass13device_kernelIN5flash19enable_sm80_to_sm89INS1_16FlashAttnFwdSm80INS1_25CollectiveMainloopFwdSm80ILi8ELi1ELb0EN4cute5tupleIJNS5_1CILi128EEENS7_ILi64EEENS7_ILi192EEEEEELi192ENS_10bfloat16_tEfNS_4arch4Sm80ELb0ELb1ELb0ELb0ELb1ELb0ELb1ELb1EEENS1_21CollectiveEpilogueFwdINS6_IJS8_SA_S9_EEENS6_IJNS7_ILi1EEESI_SI_EEESC_SE_Li256ELb0ELb1ELb1ELb0EEENS1_19SingleTileSchedulerILb0ELb1ELb1ELi128EEEEEEEEEvNT_6ParamsE:
	.zero		1944


//--------------------- .nv.constant0._ZN7cutlass13device_kernelIN5flash19enable_sm80_to_sm89INS1_16FlashAttnFwdSm80INS1_25CollectiveMainloopFwdSm80ILi8ELi1ELb0EN4cute5tupleIJNS5_1CILi128EEENS7_ILi64EEENS7_ILi192EEEEEELi192ENS_10bfloat16_tEfNS_4arch4Sm80ELb0ELb1ELb0ELb1ELb1ELb0ELb1ELb1EEENS1_21CollectiveEpilogueFwdINS6_IJS8_SA_S9_EEENS6_IJNS7_ILi1EEESI_SI_EEESC_SE_Li256ELb1ELb1ELb1ELb0EEENS1_36VarlenDynamicPersistentTileSchedulerILi128ELi64ELi256ELi256ELb1ELb1ELb0ELb1ELb0ELb1EEEEEEEEEvNT_6ParamsE --------------------------
	.section	.nv.constant0._ZN7cutlass13device_kernelIN5flash19enable_sm80_to_sm89INS1_16FlashAttnFwdSm80INS1_25CollectiveMainloopFwdSm80ILi8ELi1ELb0EN4cute5tupleIJNS5_1CILi128EEENS7_ILi64EEENS7_ILi192EEEEEELi192ENS_10bfloat16_tEfNS_4arch4Sm80ELb0ELb1ELb0ELb1ELb1ELb0ELb1ELb1EEENS1_21CollectiveEpilogueFwdINS6_IJS8_SA_S9_EEENS6_IJNS7_ILi1EEESI_SI_EEESC_SE_Li256ELb1ELb1ELb1ELb0EEENS1_36VarlenDynamicPersistentTileSchedulerILi128ELi64ELi256ELi256ELb1ELb1ELb0ELb1ELb0ELb1EEEEEEEEEvNT_6ParamsE,"a",@progbits
	.sectionflags	@""
	.align	4
.nv.constant0._ZN7cutlass13device_kernelIN5flash19enable_sm80_to_sm89INS1_16FlashAttnFwdSm80INS1_25CollectiveMainloopFwdSm80ILi8ELi1ELb0EN4cute5tupleIJNS5_1CILi128EEENS7_ILi64EEENS7_ILi192EEEEEELi192ENS_10bfloat16_tEfNS_4arch4Sm80ELb0ELb1ELb0ELb1ELb1ELb0ELb1ELb1EEENS1_21CollectiveEpilogueFwdINS6_IJS8_SA_S9_EEENS6_IJNS7_ILi1EEESI_SI_EEESC_SE_Li256ELb1ELb1ELb1ELb0EEENS1_36VarlenDynamicPersistentTileSchedulerILi128ELi64ELi256ELi256ELb1ELb1ELb0ELb1ELb0ELb1EEEEEEEEEvNT_6ParamsE:
	.zero		1976


//--------------------- .nv.constant0._ZN7cutlass13device_kernelIN5flash19enable_sm80_to_sm89INS1_16FlashAttnFwdSm80INS1_25CollectiveMainloopFwdSm80ILi8ELi1ELb0EN4cute5tupleIJNS5_1CILi128EEENS7_ILi64EEENS7_ILi192EEEEEELi192ENS_10bfloat16_tEfNS_4arch4Sm80ELb0ELb1ELb0ELb1ELb1ELb1ELb1ELb1EEENS1_21CollectiveEpilogueFwdINS6_IJS8_SA_S9_EEENS6_IJNS7_ILi1EEESI_SI_EEESC_SE_Li256ELb1ELb1ELb1ELb0EEENS1_36VarlenDynamicPersistentTileSchedulerILi128ELi64ELi256ELi256ELb1ELb1ELb0ELb1ELb0ELb1EEEEEEEEEvNT_6ParamsE --------------------------
	.section	.nv.constant0._ZN7cutlass13device_kernelIN5flash19enable_sm80_to_sm89INS1_16FlashAttnFwdSm80INS1_25CollectiveMainloopFwdSm80ILi8ELi1ELb0EN4cute5tupleIJNS5_1CILi128EEENS7_ILi64EEENS7_ILi192EEEEEELi192ENS_10bfloat16_tEfNS_4arch4Sm80ELb0ELb1ELb0ELb1ELb1ELb1ELb1ELb1EEENS1_21CollectiveEpilogueFwdINS6_IJS8_SA_S9_EEENS6_IJNS7_ILi1EEESI_SI_EEESC_SE_Li256ELb1ELb1ELb1ELb0EEENS1_36VarlenDynamicPersistentTileSchedulerILi128ELi64ELi256ELi256ELb1ELb1ELb0ELb1ELb0ELb1EEEEEEEEEvNT_6ParamsE,"a",@progbits
	.sectionflags	@""
	.align	4
.nv.constant0._ZN7cutlass13device_kernelIN5flash19enable_sm80_to_sm89INS1_16FlashAttnFwdSm80INS1_25CollectiveMainloopFwdSm80ILi8ELi1ELb0EN4cute5tupleIJNS5_1CILi128EEENS7_ILi64EEENS7_ILi192EEEEEELi192ENS_10bfloat16_tEfNS_4arch4Sm80ELb0ELb1ELb0ELb1ELb1ELb1ELb1ELb1EEENS1_21CollectiveEpilogueFwdINS6_IJS8_SA_S9_EEENS6_IJNS7_ILi1EEESI_SI_EEESC_SE_Li256ELb1ELb1ELb1ELb0EEENS1_36VarlenDynamicPersistentTileSchedulerILi128ELi64ELi256ELi256ELb1ELb1ELb0ELb1ELb0ELb1EEEEEEEEEvNT_6ParamsE:
	.zero		1976


//--------------------- .nv.constant0._ZN7cutlass13device_kernelIN5flash19enable_sm80_to_sm89INS1_16FlashAttnFwdSm80INS1_25CollectiveMainloopFwdSm80ILi8ELi1ELb0EN4cute5tupleIJNS5_1CILi128EEENS7_ILi64EEENS7_ILi192EEEEEELi192ENS_10bfloat16_tEfNS_4arch4Sm80ELb1ELb0ELb0ELb0ELb1ELb0ELb1ELb1EEENS1_21CollectiveEpilogueFwdINS6_IJS8_SA_S9_EEENS6_IJNS7_ILi1EEESI_SI_EEESC_SE_Li256ELb0ELb1ELb1ELb0EEENS1_30DynamicPersistentTileSchedulerILi256ELi256ELb1ELb1ELb0EEEEEEEEEvNT_6ParamsE --------------------------
	.section	.nv.constant0._ZN7cutlass13device_kernelIN5flash19enable_sm80_to_sm89INS1_16FlashAttnFwdSm80INS1_25CollectiveMainloopFwdSm80ILi8ELi1ELb0EN4cute5tupleIJNS5_1CILi128EEENS7_ILi64EEENS7_ILi192EEEEEELi192ENS_10bfloat16_tEfNS_4arch4Sm80ELb1ELb0ELb0ELb0ELb1ELb0ELb1ELb1EEENS1_21CollectiveEpilogueFwdINS6_IJS8_SA_S9_EEENS6_IJNS7_ILi1EEESI_SI_EEESC_SE_Li256ELb0ELb1ELb1ELb0EEENS1_30DynamicPersistentTileSchedulerILi256ELi256ELb1ELb1ELb0EEEEEEEEEvNT_6ParamsE,"a",@progbits
	.sectionflags	@""
	.align	4
.nv.constant0._ZN7cutlass13device_kernelIN5flash19enable_sm80_to_sm89INS1_16FlashAttnFwdSm80INS1_25CollectiveMainloopFwdSm80ILi8ELi1ELb0EN4cute5tupleIJNS5_1CILi128EEENS7_ILi64EEENS7_ILi192EEEEEELi192ENS_10bfloat16_tEfNS_4arch4Sm80ELb1ELb0ELb0ELb0ELb1ELb0ELb1ELb1EEENS1_21CollectiveEpilogueFwdINS6_IJS8_SA_S9_EEENS6_IJNS7_ILi1EEESI_SI_EEESC_SE_Li256ELb0ELb1ELb1ELb0EEENS1_30DynamicPersistentTileSchedulerILi256ELi256ELb1ELb1ELb0EEEEEEEEEvNT_6ParamsE:
	.zero		1960


//--------------------- .nv.constant0._ZN7cutlass13device_kernelIN5flash19enable_sm80_to_sm89INS1_16FlashAttnFwdSm80INS1_25CollectiveMainloopFwdSm80ILi8ELi1ELb0EN4cute5tupleIJNS5_1CILi128EEENS7_ILi64EEENS7_ILi192EEEEEELi192ENS_10bfloat16_tEfNS_4arch4Sm80ELb1ELb0ELb0ELb1ELb1ELb0ELb1ELb1EEENS1_21CollectiveEpilogueFwdINS6_IJS8_SA_S9_EEENS6_IJNS7_ILi1EEESI_SI_EEESC_SE_Li256ELb1ELb1ELb1ELb0EEENS1_36VarlenDynamicPersistentTileSchedulerILi128ELi64ELi256ELi256ELb1ELb1ELb0ELb1ELb1ELb1EEEEEEEEEvNT_6ParamsE --------------------------
	.section	.nv.constant0._ZN7cutlass13device_kernelIN5flash19enable_sm80_to_sm89INS1_16FlashAttnFwdSm80INS1_25CollectiveMainloopFwdSm80ILi8ELi1ELb0EN4cute5tupleIJNS5_1CILi128EEENS7_ILi64EEENS7_ILi192EEEEEELi192ENS_10bfloat16_tEfNS_4arch4Sm80ELb1ELb0ELb0ELb1ELb1ELb0ELb1ELb1EEENS1_21CollectiveEpilogueFwdINS6_IJS8_SA_S9_EEENS6_IJNS7_ILi1EEESI_SI_EEESC_SE_Li256ELb1ELb1ELb1ELb0EEENS1_36VarlenDynamicPersistentTileSchedulerILi128ELi64ELi256ELi256ELb1ELb1ELb0ELb1ELb1ELb1EEEEEEEEEvNT_6ParamsE,"a",@progbits
	.sectionflags	@""
	.align	4
.nv.constant0._ZN7cutlass13device_kernelIN5flash19enable_sm80_to_sm89INS1_16FlashAttnFwdSm80INS1_25CollectiveMainloopFwdSm80ILi8ELi1ELb0EN4cute5tupleIJNS5_1CILi128EEENS7_ILi64EEENS7_ILi192EEEEEELi192ENS_10bfloat16_tEfNS_4arch4Sm80ELb1ELb0ELb0ELb1ELb1ELb0ELb1ELb1EEENS1_21CollectiveEpilogueFwdINS6_IJS8_SA_S9_EEENS6_IJNS7_ILi1EEESI_SI_EEESC_SE_Li256ELb1ELb1ELb1ELb0EEENS1_36VarlenDynamicPersistentTileSchedulerILi128ELi64ELi256ELi256ELb1ELb1ELb0ELb1ELb1ELb1EEEEEEEEEvNT_6ParamsE:
	.zero		1976


//--------------------- .nv.constant0._ZN7cutlass13device_kernelIN5flash19enable_sm80_to_sm89INS1_16FlashAttnFwdSm80INS1_25CollectiveMainloopFwdSm80ILi8ELi1ELb0EN4cute5tupleIJNS5_1CILi128EEENS7_ILi64EEENS7_ILi192EEEEEELi192ENS_10bfloat16_tEfNS_4arch4Sm80ELb1ELb0ELb0ELb1ELb1ELb1ELb1ELb1EEENS1_21CollectiveEpilogueFwdINS6_IJS8_SA_S9_EEENS6_IJNS7_ILi1EEESI_SI_EEESC_SE_Li256ELb1ELb1ELb1ELb0EEENS1_36VarlenDynamicPersistentTileSchedulerILi128ELi64ELi256ELi256ELb1ELb1ELb0ELb1ELb1ELb1EEEEEEEEEvNT_6ParamsE --------------------------
	.section	.nv.constant0._ZN7cutlass13device_kernelIN5flash19enable_sm80_to_sm89INS1_16FlashAttnFwdSm80INS1_25CollectiveMainloopFwdSm80ILi8ELi1ELb0EN4cute5tupleIJNS5_1CILi128EEENS7_ILi64EEENS7_ILi192EEEEEELi192ENS_10bfloat16_tEfNS_4arch4Sm80ELb1ELb0ELb0ELb1ELb1ELb1ELb1ELb1EEENS1_21CollectiveEpilogueFwdINS6_IJS8_SA_S9_EEENS6_IJNS7_ILi1EEESI_SI_EEESC_SE_Li256ELb1ELb1ELb1ELb0EEENS1_36VarlenDynamicPersistentTileSchedulerILi128ELi64ELi256ELi256ELb1ELb1ELb0ELb1ELb1ELb1EEEEEEEEEvNT_6ParamsE,"a",@progbits
	.sectionflags	@""
	.align	4
.nv.constant0._ZN7cutlass13device_kernelIN5flash19enable_sm80_to_sm89INS1_16FlashAttnFwdSm80INS1_25CollectiveMainloopFwdSm80ILi8ELi1ELb0EN4cute5tupleIJNS5_1CILi128EEENS7_ILi64EEENS7_ILi192EEEEEELi192ENS_10bfloat16_tEfNS_4arch4Sm80ELb1ELb0ELb0ELb1ELb1ELb1ELb1ELb1EEENS1_21CollectiveEpilogueFwdINS6_IJS8_SA_S9_EEENS6_IJNS7_ILi1EEESI_SI_EEESC_SE_Li256ELb1ELb1ELb1ELb0EEENS1_36VarlenDynamicPersistentTileSchedulerILi128ELi64ELi256ELi256ELb1ELb1ELb0ELb1ELb1ELb1EEEEEEEEEvNT_6ParamsE:
	.zero		1976


//--------------------- .nv.constant0._ZN7cutlass13device_kernelIN5flash19enable_sm80_to_sm89INS1_16FlashAttnFwdSm80INS1_25CollectiveMainloopFwdSm80ILi8ELi2ELb0EN4cute5tupleIJNS5_1CILi128EEENS7_ILi64EEENS7_ILi192EEEEEELi192ENS_10bfloat16_tEfNS_4arch4Sm80ELb0ELb0ELb0ELb0ELb1ELb0ELb1ELb1EEENS1_21CollectiveEpilogueFwdINS6_IJS8_SA_S9_EEENS6_IJNS7_ILi1EEESI_SI_EEESC_SE_Li256ELb0ELb1ELb1ELb0EEENS1_19SingleTileSchedulerILb0ELb1ELb1ELi128EEEEEEEEEvNT_6ParamsE --------------------------
	.section	.nv.constant0._ZN7cutlass13device_kernelIN5flash19enable_sm80_to_sm89INS1_16FlashAttnFwdSm80INS1_25CollectiveMainloopFwdSm80ILi8ELi2ELb0EN4cute5tupleIJNS5_1CILi128EEENS7_ILi64EEENS7_ILi192EEEEEELi192ENS_10bfloat16_tEfNS_4arch4Sm80ELb0ELb0ELb0ELb0ELb1ELb0ELb1ELb1EEENS1_21CollectiveEpilogueFwdINS6_IJS8_SA_S9_EEENS6_IJNS7_ILi1EEESI_SI_EEESC_SE_Li256ELb0ELb1ELb1ELb0EEENS1_19SingleTileSchedulerILb0ELb1ELb1ELi128EEEEEEEEEvNT_6ParamsE,"a",@progbits
	.sectionflags	@""
	.align	4
.nv.constant0._ZN7cutlass13device_kernelIN5flash19enable_sm80_to_sm89INS1_16FlashAttnFwdSm80INS1_25CollectiveMainloopFwdSm80ILi8ELi2ELb0EN4cute5tupleIJNS5_1CILi128EEENS7_ILi64EEENS7_ILi192EEEEEELi192ENS_10bfloat16_tEfNS_4arch4Sm80ELb0ELb0ELb0ELb0ELb1ELb0ELb1ELb1EEENS1_21CollectiveEpilogueFwdINS6_IJS8_SA_S9_EEENS6_IJNS7_ILi1EEESI_SI_EEESC_SE_Li256ELb0ELb1ELb1ELb0EEENS1_19SingleTileSchedulerILb0ELb1ELb1ELi128EEEEEEEEEvNT_6ParamsE:
	.zero		1944


//--------------------- .nv.constant0._ZN7cutlass13device_kernelIN5flash19enable_sm80_to_sm89INS1_16FlashAttnFwdSm80INS1_25CollectiveMainloopFwdSm80ILi8ELi2ELb0EN4cute5tupleIJNS5_1CILi128EEENS7_ILi64EEENS7_ILi192EEEEEELi192ENS_10bfloat16_tEfNS_4arch4Sm80ELb0ELb0ELb0ELb1ELb1ELb0ELb1ELb1EEENS1_21CollectiveEpilogueFwdINS6_IJS8_SA_S9_EEENS6_IJNS7_ILi1EEESI_SI_EEESC_SE_Li256ELb1ELb1ELb1ELb0EEENS1_36VarlenDynamicPersistentTileSchedulerILi128ELi64ELi256ELi256ELb1ELb1ELb0ELb0ELb1ELb1EEEEEEEEEvNT_6ParamsE --------------------------
	.section	.nv.constant0._ZN7cutlass13device_kernelIN5flash19enable_sm80_to_sm89INS1_16FlashAttnFwdSm80INS1_25CollectiveMainloopFwdSm80ILi8ELi2ELb0EN4cute5tupleIJNS5_1CILi128EEENS7_ILi64EEENS7_ILi192EEEEEELi192ENS_10bfloat16_tEfNS_4arch4Sm80ELb0ELb0ELb0ELb1ELb1ELb0ELb1ELb1EEENS1_21CollectiveEpilogueFwdINS6_IJS8_SA_S9_EEENS6_IJNS7_ILi1EEESI_SI_EEESC_SE_Li256ELb1ELb1ELb1ELb0EEENS1_36VarlenDynamicPersistentTileSchedulerILi128ELi64ELi256ELi256ELb1ELb1ELb0ELb0ELb1ELb1EEEEEEEEEvNT_6ParamsE,"a",@progbits
	.sectionflags	@""
	.align	4
.nv.constant0._ZN7cutlass13device_kernelIN5flash19enable_sm80_to_sm89INS1_16FlashAttnFwdSm80INS1_25CollectiveMainloopFwdSm80ILi8ELi2ELb0EN4cute5tupleIJNS5_1CILi128EEENS7_ILi64EEENS7_ILi192EEEEEELi192ENS_10bfloat16_tEfNS_4arch4Sm80ELb0ELb0ELb0ELb1ELb1ELb0ELb1ELb1EEENS1_21CollectiveEpilogueFwdINS6_IJS8_SA_S9_EEENS6_IJNS7_ILi1EEESI_SI_EEESC_SE_Li256ELb1ELb1ELb1ELb0EEENS1_36VarlenDynamicPersistentTileSchedulerILi128ELi64ELi256ELi256ELb1ELb1ELb0ELb0ELb1ELb1EEEEEEEEEvNT_6ParamsE:
	.zero		1976


//--------------------- .nv.constant0._ZN7cutlass13device_kernelIN5flash19enable_sm80_to_sm89INS1_16FlashAttnFwdSm80INS1_25CollectiveMainloopFwdSm80ILi8ELi2ELb0EN4cute5tupleIJNS5_1CILi128EEENS7_ILi64EEENS7_ILi192EEEEEELi192ENS_10bfloat16_tEfNS_4arch4Sm80ELb0ELb0ELb0ELb1ELb1ELb1ELb1ELb1EEENS1_21CollectiveEpilogueFwdINS6_IJS8_SA_S9_EEENS6_IJNS7_ILi1EEESI_SI_EEESC_SE_Li256ELb1ELb1ELb1ELb0EEENS1_36VarlenDynamicPersistentTileSchedulerILi128ELi64ELi256ELi256ELb1ELb1ELb0ELb0ELb1ELb1EEEEEEEEEvNT_6ParamsE --------------------------
	.section	.nv.constant0._ZN7cutlass13device_kernelIN5flash19enable_sm80_to_sm89INS1_16FlashAttnFwdSm80INS1_25CollectiveMainloopFwdSm80ILi8ELi2ELb0EN4cute5tupleIJNS5_1CILi128EEENS7_ILi64EEENS7_ILi192EEEEEELi192ENS_10bfloat16_tEfNS_4arch4Sm80ELb0ELb0ELb0ELb1ELb1ELb1ELb1ELb1EEENS1_21CollectiveEpilogueFwdINS6_IJS8_SA_S9_EEENS6_IJNS7_ILi1EEESI_SI_EEESC_SE_Li256ELb1ELb1ELb1ELb0EEENS1_36VarlenDynamicPersistentTileSchedulerILi128ELi64ELi256ELi256ELb1ELb1ELb0ELb0ELb1ELb1EEEEEEEEEvNT_6ParamsE,"a",@progbits
	.sectionflags	@""
	.align	4
.nv.constant0._ZN7cutlass13device_kernelIN5flash19enable_sm80_to_sm89INS1_16FlashAttnFwdSm80INS1_25CollectiveMainloopFwdSm80ILi8ELi2ELb0EN4cute5tupleIJNS5_1CILi128EEENS7_ILi64EEENS7_ILi192EEEEEELi192ENS_10bfloat16_tEfNS_4arch4Sm80ELb0ELb0ELb0ELb1ELb1ELb1ELb1ELb1EEENS1_21CollectiveEpilogueFwdINS6_IJS8_SA_S9_EEENS6_IJNS7_ILi1EEESI_SI_EEESC_SE_Li256ELb1ELb1ELb1ELb0EEENS1_36VarlenDynamicPersistentTileSchedulerILi128ELi64ELi256ELi256ELb1ELb1ELb0ELb0ELb1ELb1EEEEEEEEEvNT_6ParamsE:
	.zero		1976


//--------------------- .nv.constant0._ZN7cutlass13device_kernelIN5flash19enable_sm80_to_sm89INS1_16FlashAttnFwdSm80INS1_25CollectiveMainloopFwdSm80ILi8ELi2ELb0EN4cute5tupleIJNS5_1CILi128EEENS7_ILi64EEENS7_ILi192EEEEEELi192ENS_10bfloat16_tEfNS_4arch4Sm80ELb0ELb1ELb0ELb0ELb1ELb0ELb1ELb1EEENS1_21CollectiveEpilogueFwdINS6_IJS8_SA_S9_EEENS6_IJNS7_ILi1EEESI_SI_EEESC_SE_Li256ELb0ELb1ELb1ELb0EEENS1_19SingleTileSchedulerILb0ELb1ELb1ELi128EEEEEEEEEvNT_6ParamsE --------------------------
	.section	.nv.constant0._ZN7cutlass13device_kernelIN5flash19enable_sm80_to_sm89INS1_16FlashAttnFwdSm80INS1_25CollectiveMainloopFwdSm80ILi8ELi2ELb0EN4cute5tupleIJNS5_1CILi128EEENS7_ILi64EEENS7_ILi192EEEEEELi192ENS_10bfloat16_tEfNS_4arch4Sm80ELb0ELb1ELb0ELb0ELb1ELb0ELb1ELb1EEENS1_21CollectiveEpilogueFwdINS6_IJS8_SA_S9_EEENS6_IJNS7_ILi1EEESI_SI_EEESC_SE_Li256ELb0ELb1ELb1ELb0EEENS1_19SingleTileSchedulerILb0ELb1ELb1ELi128EEEEEEEEEvNT_6ParamsE,"a",@progbits
	.sectionflags	@""
	.align	4
.nv.constant0._ZN7cutlass13device_kernelIN5flash19enable_sm80_to_sm89INS1_16FlashAttnFwdSm80INS1_25CollectiveMainloopFwdSm80ILi8ELi2ELb0EN4cute5tupleIJNS5_1CILi128EEENS7_ILi64EEENS7_ILi192EEEEEELi192ENS_10bfloat16_tEfNS_4arch4Sm80ELb0ELb1ELb0ELb0ELb1ELb0ELb1ELb1EEENS1_21CollectiveEpilogueFwdINS6_IJS8_SA_S9_EEENS6_IJNS7_ILi1EEESI_SI_EEESC_SE_Li256ELb0ELb1ELb1ELb0EEENS1_19SingleTileSchedulerILb0ELb1ELb1ELi128EEEEEEEEEvNT_6ParamsE:
	.zero		1944


//--------------------- .nv.constant0._ZN7cutlass13device_kernelIN5flash19enable_sm80_to_sm89INS1_16FlashAttnFwdSm80INS1_25CollectiveMainloopFwdSm80ILi8ELi2ELb0EN4cute5tupleIJNS5_1CILi128EEENS7_ILi64EEENS7_ILi192EEEEEELi192ENS_10bfloat16_tEfNS_4arch4Sm80ELb0ELb1ELb0ELb1ELb1ELb0ELb1ELb1EEENS1_21CollectiveEpilogueFwdINS6_IJS8_SA_S9_EEENS6_IJNS7_ILi1EEESI_SI_EEESC_SE_Li256ELb1ELb1ELb1ELb0EEENS1_36VarlenDynamicPersistentTileSchedulerILi128ELi64ELi256ELi256ELb1ELb1ELb0ELb1ELb0ELb1EEEEEEEEEvNT_6ParamsE --------------------------
	.section	.nv.constant0._ZN7cutlass13device_kernelIN5flash19enable_sm80_to_sm89INS1_16FlashAttnFwdSm80INS1_25CollectiveMainloopFwdSm80ILi8ELi2ELb0EN4cute5tupleIJNS5_1CILi128EEENS7_ILi64EEENS7_ILi192EEEEEELi192ENS_10bfloat16_tEfNS_4arch4Sm80ELb0ELb1ELb0ELb1ELb1ELb0ELb1ELb1EEENS1_21CollectiveEpilogueFwdINS6_IJS8_SA_S9_EEENS6_IJNS7_ILi1EEESI_SI_EEESC_SE_Li256ELb1ELb1ELb1ELb0EEENS1_36VarlenDynamicPersistentTileSchedulerILi128ELi64ELi256ELi256ELb1ELb1ELb0ELb1ELb0ELb1EEEEEEEEEvNT_6ParamsE,"a",@progbits
	.sectionflags	@""
	.align	4
.nv.constant0._ZN7cutlass13device_kernelIN5flash19enable_sm80_to_sm89INS1_16FlashAttnFwdSm80INS1_25CollectiveMainloopFwdSm80ILi8ELi2ELb0EN4cute5tupleIJNS5_1CILi128EEENS7_ILi64EEENS7_ILi192EEEEEELi192ENS_10bfloat16_tEfNS_4arch4Sm80ELb0ELb1ELb0ELb1ELb1ELb0ELb1ELb1EEENS1_21CollectiveEpilogueFwdINS6_IJS8_SA_S9_EEENS6_IJNS7_ILi1EEESI_SI_EEESC_SE_Li256ELb1ELb1ELb1ELb0EEENS1_36VarlenDynamicPersistentTileSchedulerILi128ELi64ELi256ELi256ELb1ELb1ELb0ELb1ELb0ELb1EEEEEEEEEvNT_6ParamsE:
	.zero		1976


//--------------------- .nv.constant0._ZN7cutlass13device_kernelIN5flash19enable_sm80_to_sm89INS1_16FlashAttnFwdSm80INS1_25CollectiveMainloopFwdSm80ILi8ELi2ELb0EN4cute5tupleIJNS5_1CILi128EEENS7_ILi64EEENS7_ILi192EEEEEELi192ENS_10bfloat16_tEfNS_4arch4Sm80ELb0ELb1ELb0ELb1ELb1ELb1ELb1ELb1EEENS1_21CollectiveEpilogueFwdINS6_IJS8_SA_S9_EEENS6_IJNS7_ILi1EEESI_SI_EEESC_SE_Li256ELb1ELb1ELb1ELb0EEENS1_36VarlenDynamicPersistentTileSchedulerILi128ELi64ELi256ELi256ELb1ELb1ELb0ELb1ELb0ELb1EEEEEEEEEvNT_6ParamsE --------------------------
	.section	.nv.constant0._ZN7cutlass13device_kernelIN5flash19enable_sm80_to_sm89INS1_16FlashAttnFwdSm80INS1_25CollectiveMainloopFwdSm80ILi8ELi2ELb0EN4cute5tupleIJNS5_1CILi128EEENS7_ILi64EEENS7_ILi192EEEEEELi192ENS_10bfloat16_tEfNS_4arch4Sm80ELb0ELb1ELb0ELb1ELb1ELb1ELb1ELb1EEENS1_21CollectiveEpilogueFwdINS6_IJS8_SA_S9_EEENS6_IJNS7_ILi1EEESI_SI_EEESC_SE_Li256ELb1ELb1ELb1ELb0EEENS1_36VarlenDynamicPersistentTileSchedulerILi128ELi64ELi256ELi256ELb1ELb1ELb0ELb1ELb0ELb1EEEEEEEEEvNT_6ParamsE,"a",@progbits
	.sectionflags	@""
	.align	4
.nv.constant0._ZN7cutlass13device_kernelIN5flash19enable_sm80_to_sm89INS1_16FlashAttnFwdSm80INS1_25CollectiveMainloopFwdSm80ILi8ELi2ELb0EN4cute5tupleIJNS5_1CILi128EEENS7_ILi64EEENS7_ILi192EEEEEELi192ENS_10bfloat16_tEfNS_4arch4Sm80ELb0ELb1ELb0ELb1ELb1ELb1ELb1ELb1EEENS1_21CollectiveEpilogueFwdINS6_IJS8_SA_S9_EEENS6_IJNS7_ILi1EEESI_SI_EEESC_SE_Li256ELb1ELb1ELb1ELb0EEENS1_36VarlenDynamicPersistentTileSchedulerILi128ELi64ELi256ELi256ELb1ELb1ELb0ELb1ELb0ELb1EEEEEEEEEvNT_6ParamsE:
	.zero		1976


//--------------------- .nv.constant0._ZN7cutlass13device_kernelIN5flash19enable_sm80_to_sm89INS1_16FlashAttnFwdSm80INS1_25CollectiveMainloopFwdSm80ILi8ELi2ELb0EN4cute5tupleIJNS5_1CILi128EEENS7_ILi64EEENS7_ILi192EEEEEELi192ENS_10bfloat16_tEfNS_4arch4Sm80ELb1ELb0ELb0ELb0ELb1ELb0ELb1ELb1EEENS1_21CollectiveEpilogueFwdINS6_IJS8_SA_S9_EEENS6_IJNS7_ILi1EEESI_SI_EEESC_SE_Li256ELb0ELb1ELb1ELb0EEENS1_30DynamicPersistentTileSchedulerILi256ELi256ELb1ELb1ELb0EEEEEEEEEvNT_6ParamsE --------------------------
	.section	.nv.constant0._ZN7cutlass13device_kernelIN5flash19enable_sm80_to_sm89INS1_16FlashAttnFwdSm80INS1_25CollectiveMainloopFwdSm80ILi8ELi2ELb0EN4cute5tupleIJNS5_1CILi128EEENS7_ILi64EEENS7_ILi192EEEEEELi192ENS_10bfloat16_tEfNS_4arch4Sm80ELb1ELb0ELb0ELb0ELb1ELb0ELb1ELb1EEENS1_21CollectiveEpilogueFwdINS6_IJS8_SA_S9_EEENS6_IJNS7_ILi1EEESI_SI_EEESC_SE_Li256ELb0ELb1ELb1ELb0EEENS1_30DynamicPersistentTileSchedulerILi256ELi256ELb1ELb1ELb0EEEEEEEEEvNT_6ParamsE,"a",@progbits
	.sectionflags	@""
	.align	4
.nv.constant0._ZN7cutlass13device_kernelIN5flash19enable_sm80_to_sm89INS1_16FlashAttnFwdSm80INS1_25CollectiveMainloopFwdSm80ILi8ELi2ELb0EN4cute5tupleIJNS5_1CILi128EEENS7_ILi64EEENS7_ILi192EEEEEELi192ENS_10bfloat16_tEfNS_4arch4Sm80ELb1ELb0ELb0ELb0ELb1ELb0ELb1ELb1EEENS1_21CollectiveEpilogueFwdINS6_IJS8_SA_S9_EEENS6_IJNS7_ILi1EEESI_SI_EEESC_SE_Li256ELb0ELb1ELb1ELb0EEENS1_30DynamicPersistentTileSchedulerILi256ELi256ELb1ELb1ELb0EEEEEEEEEvNT_6ParamsE:
	.zero		1960


//--------------------- .nv.constant0._ZN7cutlass13device_kernelIN5flash19enable_sm80_to_sm89INS1_16FlashAttnFwdSm80INS1_25CollectiveMainloopFwdSm80ILi8ELi2ELb0EN4cute5tupleIJNS5_1CILi128EEENS7_ILi64EEENS7_ILi192EEEEEELi192ENS_10bfloat16_tEfNS_4arch4Sm80ELb1ELb0ELb0ELb1ELb1ELb0ELb1ELb1EEENS1_21CollectiveEpilogueFwdINS6_IJS8_SA_S9_EEENS6_IJNS7_ILi1EEESI_SI_EEESC_SE_Li256ELb1ELb1ELb1ELb0EEENS1_36VarlenDynamicPersistentTileSchedulerILi128ELi64ELi256ELi256ELb1ELb1ELb0ELb1ELb1ELb1EEEEEEEEEvNT_6ParamsE --------------------------
	.section	.nv.constant0._ZN7cutlass13device_kernelIN5flash19enable_sm80_to_sm89INS1_16FlashAttnFwdSm80INS1_25CollectiveMainloopFwdSm80ILi8ELi2ELb0EN4cute5tupleIJNS5_1CILi128EEENS7_ILi64EEENS7_ILi192EEEEEELi192ENS_10bfloat16_tEfNS_4arch4Sm80ELb1ELb0ELb0ELb1ELb1ELb0ELb1ELb1EEENS1_21CollectiveEpilogueFwdINS6_IJS8_SA_S9_EEENS6_IJNS7_ILi1EEESI_SI_EEESC_SE_Li256ELb1ELb1ELb1ELb0EEENS1_36VarlenDynamicPersistentTileSchedulerILi128ELi64ELi256ELi256ELb1ELb1ELb0ELb1ELb1ELb1EEEEEEEEEvNT_6ParamsE,"a",@progbits
	.sectionflags	@""
	.align	4
.nv.constant0._ZN7cutlass13device_kernelIN5flash19enable_sm80_to_sm89INS1_16FlashAttnFwdSm80INS1_25CollectiveMainloopFwdSm80ILi8ELi2ELb0EN4cute5tupleIJNS5_1CILi128EEENS7_ILi64EEENS7_ILi192EEEEEELi192ENS_10bfloat16_tEfNS_4arch4Sm80ELb1ELb0ELb0ELb1ELb1ELb0ELb1ELb1EEENS1_21CollectiveEpilogueFwdINS6_IJS8_SA_S9_EEENS6_IJNS7_ILi1EEESI_SI_EEESC_SE_Li256ELb1ELb1ELb1ELb0EEENS1_36VarlenDynamicPersistentTileSchedulerILi128ELi64ELi256ELi256ELb1ELb1ELb0ELb1ELb1ELb1EEEEEEEEEvNT_6ParamsE:
	.zero		1976


//--------------------- .nv.constant0._ZN7cutlass13device_kernelIN5flash19enable_sm80_to_sm89INS1_16FlashAttnFwdSm80INS1_25CollectiveMainloopFwdSm80ILi8ELi2ELb0EN4cute5tupleIJNS5_1CILi128EEENS7_ILi64EEENS7_ILi192EEEEEELi192ENS_10bfloat16_tEfNS_4arch4Sm80ELb1ELb0ELb0ELb1ELb1ELb1ELb1ELb1EEENS1_21CollectiveEpilogueFwdINS6_IJS8_SA_S9_EEENS6_IJNS7_ILi1EEESI_SI_EEESC_SE_Li256ELb1ELb1ELb1ELb0EEENS1_36VarlenDynamicPersistentTileSchedulerILi128ELi64ELi256ELi256ELb1ELb1ELb0ELb1ELb1ELb1EEEEEEEEEvNT_6ParamsE --------------------------
	.section	.nv.constant0._ZN7cutlass13device_kernelIN5flash19enable_sm80_to_sm89INS1_16FlashAttnFwdSm80INS1_25CollectiveMainloopFwdSm80ILi8ELi2ELb0EN4cute5tupleIJNS5_1CILi128EEENS7_ILi64EEENS7_ILi192EEEEEELi192ENS_10bfloat16_tEfNS_4arch4Sm80ELb1ELb0ELb0ELb1ELb1ELb1ELb1ELb1EEENS1_21CollectiveEpilogueFwdINS6_IJS8_SA_S9_EEENS6_IJNS7_ILi1EEESI_SI_EEESC_SE_Li256ELb1ELb1ELb1ELb0EEENS1_36VarlenDynamicPersistentTileSchedulerILi128ELi64ELi256ELi256ELb1ELb1ELb0ELb1ELb1ELb1EEEEEEEEEvNT_6ParamsE,"a",@progbits
	.sectionflags	@""
	.align	4
.nv.constant0._ZN7cutlass13device_kernelIN5flash19enable_sm80_to_sm89INS1_16FlashAttnFwdSm80INS1_25CollectiveMainloopFwdSm80ILi8ELi2ELb0EN4cute5tupleIJNS5_1CILi128EEENS7_ILi64EEENS7_ILi192EEEEEELi192ENS_10bfloat16_tEfNS_4arch4Sm80ELb1ELb0ELb0ELb1ELb1ELb1ELb1ELb1EEENS1_21CollectiveEpilogueFwdINS6_IJS8_SA_S9_EEENS6_IJNS7_ILi1EEESI_SI_EEESC_SE_Li256ELb1ELb1ELb1ELb0EEENS1_36VarlenDynamicPersistentTileSchedulerILi128ELi64ELi256ELi256ELb1ELb1ELb0ELb1ELb1ELb1EEEEEEEEEvNT_6ParamsE:
	.zero		1976


//--------------------- SYMBOLS --------------------------

	.type		.nv.reservedSmem.offset0,@object
	.size		.nv.reservedSmem.offset0,0x4
